// auto-generated by cutlass_sweep.gemm — config: {"arch": "sm_90", "cluster_m": 1, "cluster_n": 2, "dtype": "fp16", "stages": 5, "tile_k": 32, "tile_m": 64, "tile_n": 128}
#include "cutlass/cutlass.h"
#include "cutlass/gemm/collective/collective_builder.hpp"
#include "cutlass/gemm/device/gemm_universal_adapter.h"
#include "cutlass/gemm/kernel/gemm_universal.hpp"
#include "cutlass/epilogue/collective/collective_builder.hpp"

using ElemA = cutlass::half_t;
using ElemB = cutlass::half_t;
using ElemCD = cutlass::half_t;
using Acc  = float;
using TileShape    = cute::Shape<cute::_64, cute::_128, cute::_32>;
using ClusterShape = cute::Shape<cute::_1, cute::_2, cute::_1>;

using CollectiveEpilogue = typename cutlass::epilogue::collective::CollectiveBuilder<
    cutlass::arch::Sm90, cutlass::arch::OpClassTensorOp,
    TileShape, ClusterShape,
    cutlass::epilogue::collective::EpilogueTileAuto,
    Acc, Acc,
    ElemCD, cutlass::layout::RowMajor, 128 / cutlass::sizeof_bits<ElemCD>::value,
    ElemCD, cutlass::layout::RowMajor, 128 / cutlass::sizeof_bits<ElemCD>::value,
    cutlass::epilogue::collective::EpilogueScheduleAuto
  >::CollectiveOp;

using CollectiveMainloop = typename cutlass::gemm::collective::CollectiveBuilder<
    cutlass::arch::Sm90, cutlass::arch::OpClassTensorOp,
    ElemA, cutlass::layout::RowMajor, 128 / cutlass::sizeof_bits<ElemA>::value,
    ElemB, cutlass::layout::ColumnMajor, 128 / cutlass::sizeof_bits<ElemB>::value,
    Acc,
    TileShape, ClusterShape,
    cutlass::gemm::collective::StageCount<5>,
    cutlass::gemm::collective::KernelScheduleAuto
  >::CollectiveOp;

using GemmKernel = cutlass::gemm::kernel::GemmUniversal<
    cute::Shape<int,int,int,int>,
    CollectiveMainloop,
    CollectiveEpilogue
>;
using Gemm = cutlass::gemm::device::GemmUniversalAdapter<GemmKernel>;

// Force the device kernel symbol into the cubin without needing a host main.
auto* _anchor = &cutlass::device_kernel<GemmKernel>;


// ===== COMPILED SASS (sm_90a) =====

	.target	sm_90a

	.elftype	@"ET_EXEC"


//--------------------- .note.nv.tkinfo           --------------------------
	.section	.note.nv.tkinfo,"",@"SHT_NOTE"
	.sectionflags	@"SHF_NOTE_NV_TKINFO"
	.tkinfo
        /*0018*/ 	.word	0x00000002
        /*0030*/ 	.string	""
        /*0030*/ 	.string	"ptxas"
        /*0030*/ 	.string	"Cuda compilation tools, release 13.0, V13.0.88"
        /*0030*/ 	.string	"Build cuda_13.0.r13.0/compiler.36424714_0"
        /*0030*/ 	.string	"-arch sm_90a -m 64 "



//--------------------- .note.nv.cuinfo           --------------------------
	.section	.note.nv.cuinfo,"",@"SHT_NOTE"
	.sectionflags	@"SHF_NOTE_NV_CUINFO"
        /*0018*/ 	.short	0x0002
        /*001a*/ 	.short	0x005a
        /*001c*/ 	.short	0x0082
	.zero		2


//--------------------- .nv.info                  --------------------------
	.section	.nv.info,"",@"SHT_CUDA_INFO"
	.align	4


	//----- nvinfo : EIATTR_REGCOUNT
	.align		4
        /*0000*/ 	.byte	0x04, 0x2f
        /*0002*/ 	.short	(.L_15 - .L_14)
	.align		4
.L_14:
        /*0004*/ 	.word	index@(_ZN7cutlass13device_kernelINS_4gemm6kernel13GemmUniversalIN4cute5tupleIJiiiiEEENS1_10collective13CollectiveMmaINS1_34MainloopSm90TmaGmmaWarpSpecializedILi5ENS5_IJNS4_1CILi1EEENSA_ILi2EEESB_EEENS1_32KernelTmaWarpSpecializedPingpongEEENS5_IJNSA_ILi64EEENSA_ILi128EEENSA_ILi32EEEEEENS_6half_tENS5_IJlSB_lEEESK_SL_NS4_8TiledMMAINS4_8MMA_AtomIJNS4_4SM904GMMA26MMA_64x128x16_F32F16F16_SSILNSP_5MajorE0ELSR_0ELNSP_7ScaleInE1ELSS_1EEEEEENS4_6LayoutINS5_IJSB_SB_SB_EEENS5_IJNSA_ILi0EEESX_SX_EEEEENS5_IJNS4_10UnderscoreES10_S10_EEEEENS4_23SM90_TMA_LOAD_MULTICASTENS4_14ComposedLayoutINS4_7SwizzleILi2ELi4ELi3EEENS4_18smem_ptr_flag_bitsILi16EEENSV_INS5_IJNSA_ILi8EEESI_EEENS5_IJSI_SB_EEEEEEEvNS4_8identityENS4_13SM90_TMA_LOADES1D_vS1E_EENS_8epilogue10collective6detail29Sm90TmaWarpSpecializedAdapterINS1I_15DefaultEpilogueISK_SL_SL_NS1H_6thread17LinearCombinationISK_Li1EffLNS1M_9ScaleType4KindE0ELNS_15FloatRoundStyleE2ESK_EENS1_15EpilogueDefaultEEEEEvvEEEEvNT_6ParamsE)
        /*0008*/ 	.word	0x000000a8


	//----- nvinfo : EIATTR_FRAME_SIZE
	.align		4
.L_15:
        /*000c*/ 	.byte	0x04, 0x11
        /*000e*/ 	.short	(.L_17 - .L_16)
	.align		4
.L_16:
        /*0010*/ 	.word	index@(_ZN7cutlass13device_kernelINS_4gemm6kernel13GemmUniversalIN4cute5tupleIJiiiiEEENS1_10collective13CollectiveMmaINS1_34MainloopSm90TmaGmmaWarpSpecializedILi5ENS5_IJNS4_1CILi1EEENSA_ILi2EEESB_EEENS1_32KernelTmaWarpSpecializedPingpongEEENS5_IJNSA_ILi64EEENSA_ILi128EEENSA_ILi32EEEEEENS_6half_tENS5_IJlSB_lEEESK_SL_NS4_8TiledMMAINS4_8MMA_AtomIJNS4_4SM904GMMA26MMA_64x128x16_F32F16F16_SSILNSP_5MajorE0ELSR_0ELNSP_7ScaleInE1ELSS_1EEEEEENS4_6LayoutINS5_IJSB_SB_SB_EEENS5_IJNSA_ILi0EEESX_SX_EEEEENS5_IJNS4_10UnderscoreES10_S10_EEEEENS4_23SM90_TMA_LOAD_MULTICASTENS4_14ComposedLayoutINS4_7SwizzleILi2ELi4ELi3EEENS4_18smem_ptr_flag_bitsILi16EEENSV_INS5_IJNSA_ILi8EEESI_EEENS5_IJSI_SB_EEEEEEEvNS4_8identityENS4_13SM90_TMA_LOADES1D_vS1E_EENS_8epilogue10collective6detail29Sm90TmaWarpSpecializedAdapterINS1I_15DefaultEpilogueISK_SL_SL_NS1H_6thread17LinearCombinationISK_Li1EffLNS1M_9ScaleType4KindE0ELNS_15FloatRoundStyleE2ESK_EENS1_15EpilogueDefaultEEEEEvvEEEEvNT_6ParamsE)
        /*0014*/ 	.word	0x00000008


	//----- nvinfo : EIATTR_MIN_STACK_SIZE
	.align		4
.L_17:
        /*0018*/ 	.byte	0x04, 0x12
        /*001a*/ 	.short	(.L_19 - .L_18)
	.align		4
.L_18:
        /*001c*/ 	.word	index@(_ZN7cutlass13device_kernelINS_4gemm6kernel13GemmUniversalIN4cute5tupleIJiiiiEEENS1_10collective13CollectiveMmaINS1_34MainloopSm90TmaGmmaWarpSpecializedILi5ENS5_IJNS4_1CILi1EEENSA_ILi2EEESB_EEENS1_32KernelTmaWarpSpecializedPingpongEEENS5_IJNSA_ILi64EEENSA_ILi128EEENSA_ILi32EEEEEENS_6half_tENS5_IJlSB_lEEESK_SL_NS4_8TiledMMAINS4_8MMA_AtomIJNS4_4SM904GMMA26MMA_64x128x16_F32F16F16_SSILNSP_5MajorE0ELSR_0ELNSP_7ScaleInE1ELSS_1EEEEEENS4_6LayoutINS5_IJSB_SB_SB_EEENS5_IJNSA_ILi0EEESX_SX_EEEEENS5_IJNS4_10UnderscoreES10_S10_EEEEENS4_23SM90_TMA_LOAD_MULTICASTENS4_14ComposedLayoutINS4_7SwizzleILi2ELi4ELi3EEENS4_18smem_ptr_flag_bitsILi16EEENSV_INS5_IJNSA_ILi8EEESI_EEENS5_IJSI_SB_EEEEEEEvNS4_8identityENS4_13SM90_TMA_LOADES1D_vS1E_EENS_8epilogue10collective6detail29Sm90TmaWarpSpecializedAdapterINS1I_15DefaultEpilogueISK_SL_SL_NS1H_6thread17LinearCombinationISK_Li1EffLNS1M_9ScaleType4KindE0ELNS_15FloatRoundStyleE2ESK_EENS1_15EpilogueDefaultEEEEEvvEEEEvNT_6ParamsE)
        /*0020*/ 	.word	0x00000008
.L_19:


//--------------------- .nv.compat                --------------------------
	.section	.nv.compat,"",@"SHT_CUDA_COMPAT_INFO"
	.align	4
        /*0000*/ 	.byte	0x02, 0x09, 0x01, 0x00, 0x02, 0x02, 0x04, 0x00, 0x02, 0x05, 0x05, 0x00, 0x03, 0x07, 0x01, 0x01
        /*0010*/ 	.byte	0x02, 0x03, 0x01, 0x00, 0x02, 0x06, 0x01, 0x00, 0x04, 0x0b, 0x08, 0x00, 0x00, 0x00, 0x00, 0x00
        /*0020*/ 	.byte	0x00, 0x00, 0x00, 0x00


//--------------------- .nv.info._ZN7cutlass13device_kernelINS_4gemm6kernel13GemmUniversalIN4cute5tupleIJiiiiEEENS1_10collective13CollectiveMmaINS1_34MainloopSm90TmaGmmaWarpSpecializedILi5ENS5_IJNS4_1CILi1EEENSA_ILi2EEESB_EEENS1_32KernelTmaWarpSpecializedPingpongEEENS5_IJNSA_ILi64EEENSA_ILi128EEENSA_ILi32EEEEEENS_6half_tENS5_IJlSB_lEEESK_SL_NS4_8TiledMMAINS4_8MMA_AtomIJNS4_4SM904GMMA26MMA_64x128x16_F32F16F16_SSILNSP_5MajorE0ELSR_0ELNSP_7ScaleInE1ELSS_1EEEEEENS4_6LayoutINS5_IJSB_SB_SB_EEENS5_IJNSA_ILi0EEESX_SX_EEEEENS5_IJNS4_10UnderscoreES10_S10_EEEEENS4_23SM90_TMA_LOAD_MULTICASTENS4_14ComposedLayoutINS4_7SwizzleILi2ELi4ELi3EEENS4_18smem_ptr_flag_bitsILi16EEENSV_INS5_IJNSA_ILi8EEESI_EEENS5_IJSI_SB_EEEEEEEvNS4_8identityENS4_13SM90_TMA_LOADES1D_vS1E_EENS_8epilogue10collective6detail29Sm90TmaWarpSpecializedAdapterINS1I_15DefaultEpilogueISK_SL_SL_NS1H_6thread17LinearCombinationISK_Li1EffLNS1M_9ScaleType4KindE0ELNS_15FloatRoundStyleE2ESK_EENS1_15EpilogueDefaultEEEEEvvEEEEvNT_6ParamsE --------------------------
	.section	.nv.info._ZN7cutlass13device_kernelINS_4gemm6kernel13GemmUniversalIN4cute5tupleIJiiiiEEENS1_10collective13CollectiveMmaINS1_34MainloopSm90TmaGmmaWarpSpecializedILi5ENS5_IJNS4_1CILi1EEENSA_ILi2EEESB_EEENS1_32KernelTmaWarpSpecializedPingpongEEENS5_IJNSA_ILi64EEENSA_ILi128EEENSA_ILi32EEEEEENS_6half_tENS5_IJlSB_lEEESK_SL_NS4_8TiledMMAINS4_8MMA_AtomIJNS4_4SM904GMMA26MMA_64x128x16_F32F16F16_SSILNSP_5MajorE0ELSR_0ELNSP_7ScaleInE1ELSS_1EEEEEENS4_6LayoutINS5_IJSB_SB_SB_EEENS5_IJNSA_ILi0EEESX_SX_EEEEENS5_IJNS4_10UnderscoreES10_S10_EEEEENS4_23SM90_TMA_LOAD_MULTICASTENS4_14ComposedLayoutINS4_7SwizzleILi2ELi4ELi3EEENS4_18smem_ptr_flag_bitsILi16EEENSV_INS5_IJNSA_ILi8EEESI_EEENS5_IJSI_SB_EEEEEEEvNS4_8identityENS4_13SM90_TMA_LOADES1D_vS1E_EENS_8epilogue10collective6detail29Sm90TmaWarpSpecializedAdapterINS1I_15DefaultEpilogueISK_SL_SL_NS1H_6thread17LinearCombinationISK_Li1EffLNS1M_9ScaleType4KindE0ELNS_15FloatRoundStyleE2ESK_EENS1_15EpilogueDefaultEEEEEvvEEEEvNT_6ParamsE,"",@"SHT_CUDA_INFO"
	.sectionflags	@""
	.align	4


	//----- nvinfo : EIATTR_CUDA_API_VERSION
	.align		4
        /*0000*/ 	.byte	0x04, 0x37
        /*0002*/ 	.short	(.L_21 - .L_20)
.L_20:
        /*0004*/ 	.word	0x00000082


	//----- nvinfo : EIATTR_KPARAM_INFO
	.align		4
.L_21:
        /*0008*/ 	.byte	0x04, 0x17
        /*000a*/ 	.short	(.L_23 - .L_22)
.L_22:
        /*000c*/ 	.word	0x00000000
        /*0010*/ 	.short	0x0000
        /*0012*/ 	.short	0x0070
        /*0014*/ 	.byte	0x00, 0xf0, 0x01, 0x10


	//----- nvinfo : EIATTR_SPARSE_MMA_MASK
	.align		4
.L_23:
        /*0018*/ 	.byte	0x03, 0x50
        /*001a*/ 	.short	0x0000


	//----- nvinfo : EIATTR_MAXREG_COUNT
	.align		4
        /*001c*/ 	.byte	0x03, 0x1b
        /*001e*/ 	.short	0x00a8


	//----- nvinfo : EIATTR_NUM_BARRIERS
	.align		4
        /*0020*/ 	.byte	0x02, 0x4c
        /*0022*/ 	.byte	0x01
	.zero		1


	//----- nvinfo : EIATTR_EXTERNS
	.align		4
        /*0024*/ 	.byte	0x04, 0x0f
        /*0026*/ 	.short	(.L_25 - .L_24)


	//   ....[0]....
	.align		4
.L_24:
        /*0028*/ 	.word	index@(__assertfail)


	//----- nvinfo : EIATTR_ANNOTATIONS
	.align		4
.L_25:
        /*002c*/ 	.byte	0x04, 0x55
        /*002e*/ 	.short	(.L_27 - .L_26)


	//   ....[0]....
.L_26:
        /*0030*/ 	.word	0x00000001
        /*0034*/ 	.byte	0x60, 0x0d, 0x00, 0x00, 0x01, 0x00, 0x00, 0x00, 0x00, 0x61, 0x00, 0x00, 0x01, 0x00, 0x00, 0x00
        /*0044*/ 	.byte	0x80, 0x6d, 0x00, 0x00


	//----- nvinfo : EIATTR_MERCURY_ISA_VERSION
	.align		4
.L_27:
        /*0048*/ 	.byte	0x03, 0x5f
        /*004a*/ 	.short	0x0101


	//----- nvinfo : EIATTR_INT_WARP_WIDE_INSTR_OFFSETS
	.align		4
        /*004c*/ 	.byte	0x04, 0x31
        /*004e*/ 	.short	(.L_29 - .L_28)


	//   ....[0]....
.L_28:
        /*0050*/ 	.word	0x000004b0


	//   ....[1]....
        /*0054*/ 	.word	0x000004f0


	//   ....[2]....
        /*0058*/ 	.word	0x00000630


	//   ....[3]....
        /*005c*/ 	.word	0x00000640


	//   ....[4]....
        /*0060*/ 	.word	0x00000660


	//   ....[5]....
        /*0064*/ 	.word	0x00000680


	//   ....[6]....
        /*0068*/ 	.word	0x00000730


	//   ....[7]....
        /*006c*/ 	.word	0x00000780


	//   ....[8]....
        /*0070*/ 	.word	0x00001dd0


	//----- nvinfo : EIATTR_COOP_GROUP_MASK_REGIDS
	.align		4
.L_29:
        /*0074*/ 	.byte	0x04, 0x29
        /*0076*/ 	.short	(.L_31 - .L_30)


	//   ....[0]....
.L_30:
        /*0078*/ 	.word	0xffffffff


	//   ....[1]....
        /*007c*/ 	.word	0xffffffff


	//   ....[2]....
        /*0080*/ 	.word	0xffffffff


	//   ....[3]....
        /*0084*/ 	.word	0xffffffff


	//   ....[4]....
        /*0088*/ 	.word	0xffffffff


	//   ....[5]....
        /*008c*/ 	.word	0xffffffff


	//   ....[6]....
        /*0090*/ 	.word	0xffffffff


	//----- nvinfo : EIATTR_COOP_GROUP_INSTR_OFFSETS
	.align		4
.L_31:
        /*0094*/ 	.byte	0x04, 0x28
        /*0096*/ 	.short	(.L_33 - .L_32)


	//   ....[0]....
.L_32:
        /*0098*/ 	.word	0x00000070


	//   ....[1]....
        /*009c*/ 	.word	0x00000080


	//   ....[2]....
        /*00a0*/ 	.word	0x00000140


	//   ....[3]....
        /*00a4*/ 	.word	0x000002f0


	//   ....[4]....
        /*00a8*/ 	.word	0x00000330


	//   ....[5]....
        /*00ac*/ 	.word	0x000007d0


	//   ....[6]....
        /*00b0*/ 	.word	0x00000900


	//----- nvinfo : EIATTR_REG_RECONFIG
	.align		4
.L_33:
        /*00b4*/ 	.byte	0x01, 0x54
	.zero		2


	//----- nvinfo : EIATTR_SYSCALL_OFFSETS
	.align		4
        /*00b8*/ 	.byte	0x04, 0x46
        /*00ba*/ 	.short	(.L_35 - .L_34)


	//   ....[0]....
.L_34:
        /*00bc*/ 	.word	0x00001810


	//----- nvinfo : EIATTR_MBARRIER_INSTR_OFFSETS
	.align		4
.L_35:
        /*00c0*/ 	.byte	0x04, 0x39
        /*00c2*/ 	.short	(.L_37 - .L_36)


	//   ....[0]....
.L_36:
        /*00c4*/ 	.word	0x00000240
        /*00c8*/ 	.word	0x000000ff
        /*00cc*/ 	.word	0x00000000
        /*00d0*/ 	.short	0x0100
        /*00d2*/ 	.byte	0x08
	.zero		1


	//   ....[1]....
        /*00d4*/ 	.word	0x00000250
        /*00d8*/ 	.word	0x000000ff
        /*00dc*/ 	.word	0x00000028
        /*00e0*/ 	.short	0x0100
        /*00e2*/ 	.byte	0x08
	.zero		1


	//   ....[2]....
        /*00e4*/ 	.word	0x00000260
        /*00e8*/ 	.word	0x000000ff
        /*00ec*/ 	.word	0x00000008
        /*00f0*/ 	.short	0x0100
        /*00f2*/ 	.byte	0x08
	.zero		1


	//   ....[3]....
        /*00f4*/ 	.word	0x00000270
        /*00f8*/ 	.word	0x000000ff
        /*00fc*/ 	.word	0x00000030
        /*0100*/ 	.short	0x0100
        /*0102*/ 	.byte	0x08
	.zero		1


	//   ....[4]....
        /*0104*/ 	.word	0x00000280
        /*0108*/ 	.word	0x000000ff
        /*010c*/ 	.word	0x00000010
        /*0110*/ 	.short	0x0100
        /*0112*/ 	.byte	0x08
	.zero		1


	//   ....[5]....
        /*0114*/ 	.word	0x00000290
        /*0118*/ 	.word	0x000000ff
        /*011c*/ 	.word	0x00000038
        /*0120*/ 	.short	0x0100
        /*0122*/ 	.byte	0x08
	.zero		1


	//   ....[6]....
        /*0124*/ 	.word	0x000002a0
        /*0128*/ 	.word	0x000000ff
        /*012c*/ 	.word	0x00000018
        /*0130*/ 	.short	0x0100
        /*0132*/ 	.byte	0x08
	.zero		1


	//   ....[7]....
        /*0134*/ 	.word	0x000002b0
        /*0138*/ 	.word	0x000000ff
        /*013c*/ 	.word	0x00000040
        /*0140*/ 	.short	0x0100
        /*0142*/ 	.byte	0x08
	.zero		1


	//   ....[8]....
        /*0144*/ 	.word	0x000002c0
        /*0148*/ 	.word	0x000000ff
        /*014c*/ 	.word	0x00000020
        /*0150*/ 	.short	0x0100
        /*0152*/ 	.byte	0x08
	.zero		1


	//   ....[9]....
        /*0154*/ 	.word	0x000002d0
        /*0158*/ 	.word	0x000000ff
        /*015c*/ 	.word	0x00000048
        /*0160*/ 	.short	0x0100
        /*0162*/ 	.byte	0x08
	.zero		1


	//   ....[10]....
        /*0164*/ 	.word	0x000007b0
        /*0168*/ 	.word	0x000000ff
        /*016c*/ 	.word	0x00000080
        /*0170*/ 	.short	0x0100
        /*0172*/ 	.byte	0x08
	.zero		1


	//   ....[11]....
        /*0174*/ 	.word	0x00000850
        /*0178*/ 	.word	0x000000ff
        /*017c*/ 	.word	0x00000088
        /*0180*/ 	.short	0x0100
        /*0182*/ 	.byte	0x08
	.zero		1


	//   ....[12]....
        /*0184*/ 	.word	0x00000880
        /*0188*/ 	.word	0x000000ff
        /*018c*/ 	.word	0x00000060
        /*0190*/ 	.short	0x0100
        /*0192*/ 	.byte	0x09
	.zero		1


	//   ....[13]....
        /*0194*/ 	.word	0x00000890
        /*0198*/ 	.word	0x000000ff
        /*019c*/ 	.word	0x00000068
        /*01a0*/ 	.short	0x0100
        /*01a2*/ 	.byte	0x09
	.zero		1


	//   ....[14]....
        /*01a4*/ 	.word	0x000008a0
        /*01a8*/ 	.word	0x000000ff
        /*01ac*/ 	.word	0x00000070
        /*01b0*/ 	.short	0x0100
        /*01b2*/ 	.byte	0x09
	.zero		1


	//   ....[15]....
        /*01b4*/ 	.word	0x000008b0
        /*01b8*/ 	.word	0x000000ff
        /*01bc*/ 	.word	0x00000078
        /*01c0*/ 	.short	0x0100
        /*01c2*/ 	.byte	0x09
	.zero		1


	//   ....[16]....
        /*01c4*/ 	.word	0x000016f0
        /*01c8*/ 	.word	0x0000005e
        /*01cc*/ 	.word	0x00000000
        /*01d0*/ 	.short	0x010a
        /*01d2*/ 	.byte	0x2a
	.zero		1


	//   ....[17]....
        /*01d4*/ 	.word	0x00001890
        /*01d8*/ 	.word	0x00000003
        /*01dc*/ 	.word	0x00000000
        /*01e0*/ 	.short	0x010a
        /*01e2*/ 	.byte	0x3f
	.zero		1


	//   ....[18]....
        /*01e4*/ 	.word	0x000018d0
        /*01e8*/ 	.word	0x00000003
        /*01ec*/ 	.word	0x00000000
        /*01f0*/ 	.short	0x010a
        /*01f2*/ 	.byte	0x3f
	.zero		1


	//   ....[19]....
        /*01f4*/ 	.word	0x00001ad0
        /*01f8*/ 	.word	0x000000ff
        /*01fc*/ 	.word	0x00000000
        /*0200*/ 	.short	0x010a
        /*0202*/ 	.byte	0x04
	.zero		1


	//   ....[20]....
        /*0204*/ 	.word	0x00001b10
        /*0208*/ 	.word	0x000000ff
        /*020c*/ 	.word	0x00000000
        /*0210*/ 	.short	0x010a
        /*0212*/ 	.byte	0x04
	.zero		1


	//   ....[21]....
        /*0214*/ 	.word	0x00001c70
        /*0218*/ 	.word	0x00000005
        /*021c*/ 	.word	0x00000000
        /*0220*/ 	.short	0x0101
        /*0222*/ 	.byte	0x3f
	.zero		1


	//   ....[22]....
        /*0224*/ 	.word	0x00001d70
        /*0228*/ 	.word	0x0000005f
        /*022c*/ 	.word	0x00000000
        /*0230*/ 	.short	0x0101
        /*0232*/ 	.byte	0x2f
	.zero		1


	//   ....[23]....
        /*0234*/ 	.word	0x00001e70
        /*0238*/ 	.word	0x00000003
        /*023c*/ 	.word	0x00000000
        /*0240*/ 	.short	0x0101
        /*0242*/ 	.byte	0x3f
	.zero		1


	//   ....[24]....
        /*0244*/ 	.word	0x00001f30
        /*0248*/ 	.word	0x0000005e
        /*024c*/ 	.word	0x00000010
        /*0250*/ 	.short	0x010a
        /*0252*/ 	.byte	0x2a
	.zero		1


	//   ....[25]....
        /*0254*/ 	.word	0x00006120
        /*0258*/ 	.word	0x00000061
        /*025c*/ 	.word	0x00000000
        /*0260*/ 	.short	0x0101
        /*0262*/ 	.byte	0x2f
	.zero		1


	//   ....[26]....
        /*0264*/ 	.word	0x00006ac0
        /*0268*/ 	.word	0x0000000c
        /*026c*/ 	.word	0x00000028
        /*0270*/ 	.short	0x010a
        /*0272*/ 	.byte	0x3f
	.zero		1


	//   ....[27]....
        /*0274*/ 	.word	0x00006e90
        /*0278*/ 	.word	0x00000004
        /*027c*/ 	.word	0x00000088
        /*0280*/ 	.short	0x0101
        /*0282*/ 	.byte	0x3f
	.zero		1


	//   ....[28]....
        /*0284*/ 	.word	0x00007610
        /*0288*/ 	.word	0x00000007
        /*028c*/ 	.word	0x00000000
        /*0290*/ 	.short	0x010a
        /*0292*/ 	.byte	0x3f
	.zero		1


	//   ....[29]....
        /*0294*/ 	.word	0x00007690
        /*0298*/ 	.word	0x00000009
        /*029c*/ 	.word	0x00000000
        /*02a0*/ 	.short	0x010a
        /*02a2*/ 	.byte	0x3f
	.zero		1


	//   ....[30]....
        /*02a4*/ 	.word	0x00007720
        /*02a8*/ 	.word	0x00000006
        /*02ac*/ 	.word	0x00000000
        /*02b0*/ 	.short	0x010a
        /*02b2*/ 	.byte	0x3f
	.zero		1


	//   ....[31]....
        /*02b4*/ 	.word	0x000077b0
        /*02b8*/ 	.word	0x00000009
        /*02bc*/ 	.word	0x00000000
        /*02c0*/ 	.short	0x010a
        /*02c2*/ 	.byte	0x3f
	.zero		1


	//   ....[32]....
        /*02c4*/ 	.word	0x00007840
        /*02c8*/ 	.word	0x00000003
        /*02cc*/ 	.word	0x00000000
        /*02d0*/ 	.short	0x010a
        /*02d2*/ 	.byte	0x3f
	.zero		1


	//   ....[33]....
        /*02d4*/ 	.word	0x000078a0
        /*02d8*/ 	.word	0x00000060
        /*02dc*/ 	.word	0x00000000
        /*02e0*/ 	.short	0x010a
        /*02e2*/ 	.byte	0x3f
	.zero		1


	//   ....[34]....
        /*02e4*/ 	.word	0x000078f0
        /*02e8*/ 	.word	0x00000003
        /*02ec*/ 	.word	0x00000000
        /*02f0*/ 	.short	0x010a
        /*02f2*/ 	.byte	0x3f
	.zero		1


	//   ....[35]....
        /*02f4*/ 	.word	0x00007950
        /*02f8*/ 	.word	0x00000005
        /*02fc*/ 	.word	0x00000000
        /*0300*/ 	.short	0x010a
        /*0302*/ 	.byte	0x3f
	.zero		1


	//   ....[36]....
        /*0304*/ 	.word	0x000079a0
        /*0308*/ 	.word	0x00000060
        /*030c*/ 	.word	0x00000010
        /*0310*/ 	.short	0x010a
        /*0312*/ 	.byte	0x3f
	.zero		1


	//   ....[37]....
        /*0314*/ 	.word	0x00007a70
        /*0318*/ 	.word	0x0000000c
        /*031c*/ 	.word	0x00000028
        /*0320*/ 	.short	0x010a
        /*0322*/ 	.byte	0x3f
	.zero		1


	//   ....[38]....
        /*0324*/ 	.word	0x00007b40
        /*0328*/ 	.word	0x00000007
        /*032c*/ 	.word	0x00000000
        /*0330*/ 	.short	0x010a
        /*0332*/ 	.byte	0x3f
	.zero		1


	//   ....[39]....
        /*0334*/ 	.word	0x00007b90
        /*0338*/ 	.word	0x00000009
        /*033c*/ 	.word	0x00000000
        /*0340*/ 	.short	0x010a
        /*0342*/ 	.byte	0x3f
	.zero		1


	//   ....[40]....
        /*0344*/ 	.word	0x00007be0
        /*0348*/ 	.word	0x00000006
        /*034c*/ 	.word	0x00000000
        /*0350*/ 	.short	0x010a
        /*0352*/ 	.byte	0x3f
	.zero		1


	//   ....[41]....
        /*0354*/ 	.word	0x00007c30
        /*0358*/ 	.word	0x00000009
        /*035c*/ 	.word	0x00000000
        /*0360*/ 	.short	0x010a
        /*0362*/ 	.byte	0x3f
	.zero		1


	//----- nvinfo : EIATTR_NUM_MBARRIERS
	.align		4
.L_37:
        /*0364*/ 	.byte	0x03, 0x38
        /*0366*/ 	.short	0x0010


	//----- nvinfo : EIATTR_EXIT_INSTR_OFFSETS
	.align		4
        /*0368*/ 	.byte	0x04, 0x1c
        /*036a*/ 	.short	(.L_39 - .L_38)


	//   ....[0]....
.L_38:
        /*036c*/ 	.word	0x000013a0


	//   ....[1]....
        /*0370*/ 	.word	0x00001400


	//   ....[2]....
        /*0374*/ 	.word	0x000067b0


	//   ....[3]....
        /*0378*/ 	.word	0x000067e0


	//   ....[4]....
        /*037c*/ 	.word	0x00007890


	//----- nvinfo : EIATTR_MAX_THREADS
	.align		4
.L_39:
        /*0380*/ 	.byte	0x04, 0x05
        /*0382*/ 	.short	(.L_41 - .L_40)
.L_40:
        /*0384*/ 	.word	0x00000180
        /*0388*/ 	.word	0x00000001
        /*038c*/ 	.word	0x00000001


	//----- nvinfo : EIATTR_CRS_STACK_SIZE
	.align		4
.L_41:
        /*0390*/ 	.byte	0x04, 0x1e
        /*0392*/ 	.short	(.L_43 - .L_42)
.L_42:
        /*0394*/ 	.word	0x00000000


	//----- nvinfo : EIATTR_CBANK_PARAM_SIZE
	.align		4
.L_43:
        /*0398*/ 	.byte	0x03, 0x19
        /*039a*/ 	.short	0x0470


	//----- nvinfo : EIATTR_PARAM_CBANK
	.align		4
        /*039c*/ 	.byte	0x04, 0x0a
        /*039e*/ 	.short	(.L_45 - .L_44)
	.align		4
.L_44:
        /*03a0*/ 	.word	index@(.nv.constant0._ZN7cutlass13device_kernelINS_4gemm6kernel13GemmUniversalIN4cute5tupleIJiiiiEEENS1_10collective13CollectiveMmaINS1_34MainloopSm90TmaGmmaWarpSpecializedILi5ENS5_IJNS4_1CILi1EEENSA_ILi2EEESB_EEENS1_32KernelTmaWarpSpecializedPingpongEEENS5_IJNSA_ILi64EEENSA_ILi128EEENSA_ILi32EEEEEENS_6half_tENS5_IJlSB_lEEESK_SL_NS4_8TiledMMAINS4_8MMA_AtomIJNS4_4SM904GMMA26MMA_64x128x16_F32F16F16_SSILNSP_5MajorE0ELSR_0ELNSP_7ScaleInE1ELSS_1EEEEEENS4_6LayoutINS5_IJSB_SB_SB_EEENS5_IJNSA_ILi0EEESX_SX_EEEEENS5_IJNS4_10UnderscoreES10_S10_EEEEENS4_23SM90_TMA_LOAD_MULTICASTENS4_14ComposedLayoutINS4_7SwizzleILi2ELi4ELi3EEENS4_18smem_ptr_flag_bitsILi16EEENSV_INS5_IJNSA_ILi8EEESI_EEENS5_IJSI_SB_EEEEEEEvNS4_8identityENS4_13SM90_TMA_LOADES1D_vS1E_EENS_8epilogue10collective6detail29Sm90TmaWarpSpecializedAdapterINS1I_15DefaultEpilogueISK_SL_SL_NS1H_6thread17LinearCombinationISK_Li1EffLNS1M_9ScaleType4KindE0ELNS_15FloatRoundStyleE2ESK_EENS1_15EpilogueDefaultEEEEEvvEEEEvNT_6ParamsE)
        /*03a4*/ 	.short	0x0210
        /*03a6*/ 	.short	0x0470


	//----- nvinfo : EIATTR_SW_WAR
	.align		4
.L_45:
        /*03a8*/ 	.byte	0x04, 0x36
        /*03aa*/ 	.short	(.L_47 - .L_46)
.L_46:
        /*03ac*/ 	.word	0x00000008
.L_47:


//--------------------- .nv.callgraph             --------------------------
	.section	.nv.callgraph,"",@"SHT_CUDA_CALLGRAPH"
	.align	4
	.sectionentsize	8
	.align		4
        /*0000*/ 	.word	0x00000000
	.align		4
        /*0004*/ 	.word	0xffffffff
	.align		4
        /*0008*/ 	.word	index@(_ZN7cutlass13device_kernelINS_4gemm6kernel13GemmUniversalIN4cute5tupleIJiiiiEEENS1_10collective13CollectiveMmaINS1_34MainloopSm90TmaGmmaWarpSpecializedILi5ENS5_IJNS4_1CILi1EEENSA_ILi2EEESB_EEENS1_32KernelTmaWarpSpecializedPingpongEEENS5_IJNSA_ILi64EEENSA_ILi128EEENSA_ILi32EEEEEENS_6half_tENS5_IJlSB_lEEESK_SL_NS4_8TiledMMAINS4_8MMA_AtomIJNS4_4SM904GMMA26MMA_64x128x16_F32F16F16_SSILNSP_5MajorE0ELSR_0ELNSP_7ScaleInE1ELSS_1EEEEEENS4_6LayoutINS5_IJSB_SB_SB_EEENS5_IJNSA_ILi0EEESX_SX_EEEEENS5_IJNS4_10UnderscoreES10_S10_EEEEENS4_23SM90_TMA_LOAD_MULTICASTENS4_14ComposedLayoutINS4_7SwizzleILi2ELi4ELi3EEENS4_18smem_ptr_flag_bitsILi16EEENSV_INS5_IJNSA_ILi8EEESI_EEENS5_IJSI_SB_EEEEEEEvNS4_8identityENS4_13SM90_TMA_LOADES1D_vS1E_EENS_8epilogue10collective6detail29Sm90TmaWarpSpecializedAdapterINS1I_15DefaultEpilogueISK_SL_SL_NS1H_6thread17LinearCombinationISK_Li1EffLNS1M_9ScaleType4KindE0ELNS_15FloatRoundStyleE2ESK_EENS1_15EpilogueDefaultEEEEEvvEEEEvNT_6ParamsE)
	.align		4
        /*000c*/ 	.word	index@(__assertfail)
	.align		4
        /*0010*/ 	.word	0x00000000
	.align		4
        /*0014*/ 	.word	0xfffffffe
	.align		4
        /*0018*/ 	.word	0x00000000
	.align		4
        /*001c*/ 	.word	0xfffffffd
	.align		4
        /*0020*/ 	.word	0x00000000
	.align		4
        /*0024*/ 	.word	0xfffffffc


//--------------------- .nv.constant4             --------------------------
	.section	.nv.constant4,"a",@progbits
	.align	8
	.align		8
.nv.constant4:
        /*0000*/ 	.dword	__assertfail
	.align		8
        /*0008*/ 	.dword	__unnamed_1
	.align		8
        /*0010*/ 	.dword	_ZN39_INTERNAL_abd8f533_4_k_cu_7195e45a_33284cuda3std3__45__cpo5beginE
	.align		8
        /*0018*/ 	.dword	_ZN39_INTERNAL_abd8f533_4_k_cu_7195e45a_33284cuda3std3__45__cpo3endE
	.align		8
        /*0020*/ 	.dword	_ZN39_INTERNAL_abd8f533_4_k_cu_7195e45a_33284cuda3std3__45__cpo6cbeginE
	.align		8
        /*0028*/ 	.dword	_ZN39_INTERNAL_abd8f533_4_k_cu_7195e45a_33284cuda3std3__45__cpo4cendE
	.align		8
        /*0030*/ 	.dword	_ZN39_INTERNAL_abd8f533_4_k_cu_7195e45a_33284cuda3std3__441_GLOBAL__N__abd8f533_4_k_cu_7195e45a_33286ignoreE
	.align		8
        /*0038*/ 	.dword	_ZN39_INTERNAL_abd8f533_4_k_cu_7195e45a_33284cuda3std3__419piecewise_constructE
	.align		8
        /*0040*/ 	.dword	_ZN39_INTERNAL_abd8f533_4_k_cu_7195e45a_33284cuda3std3__48in_placeE
	.align		8
        /*0048*/ 	.dword	_ZN39_INTERNAL_abd8f533_4_k_cu_7195e45a_33284cuda3std6ranges3__45__cpo4swapE
	.align		8
        /*0050*/ 	.dword	_ZN39_INTERNAL_abd8f533_4_k_cu_7195e45a_33284cuda3std6ranges3__45__cpo9iter_moveE
	.align		8
        /*0058*/ 	.dword	_ZN39_INTERNAL_abd8f533_4_k_cu_7195e45a_33284cute7productE
	.align		8
        /*0060*/ 	.dword	_ZN39_INTERNAL_abd8f533_4_k_cu_7195e45a_33284cute1_E
	.align		8
        /*0068*/ 	.dword	$str$22
	.align		8
        /*0070*/ 	.dword	$str$23


//--------------------- .text._ZN7cutlass13device_kernelINS_4gemm6kernel13GemmUniversalIN4cute5tupleIJiiiiEEENS1_10collective13CollectiveMmaINS1_34MainloopSm90TmaGmmaWarpSpecializedILi5ENS5_IJNS4_1CILi1EEENSA_ILi2EEESB_EEENS1_32KernelTmaWarpSpecializedPingpongEEENS5_IJNSA_ILi64EEENSA_ILi128EEENSA_ILi32EEEEEENS_6half_tENS5_IJlSB_lEEESK_SL_NS4_8TiledMMAINS4_8MMA_AtomIJNS4_4SM904GMMA26MMA_64x128x16_F32F16F16_SSILNSP_5MajorE0ELSR_0ELNSP_7ScaleInE1ELSS_1EEEEEENS4_6LayoutINS5_IJSB_SB_SB_EEENS5_IJNSA_ILi0EEESX_SX_EEEEENS5_IJNS4_10UnderscoreES10_S10_EEEEENS4_23SM90_TMA_LOAD_MULTICASTENS4_14ComposedLayoutINS4_7SwizzleILi2ELi4ELi3EEENS4_18smem_ptr_flag_bitsILi16EEENSV_INS5_IJNSA_ILi8EEESI_EEENS5_IJSI_SB_EEEEEEEvNS4_8identityENS4_13SM90_TMA_LOADES1D_vS1E_EENS_8epilogue10collective6detail29Sm90TmaWarpSpecializedAdapterINS1I_15DefaultEpilogueISK_SL_SL_NS1H_6thread17LinearCombinationISK_Li1EffLNS1M_9ScaleType4KindE0ELNS_15FloatRoundStyleE2ESK_EENS1_15EpilogueDefaultEEEEEvvEEEEvNT_6ParamsE --------------------------
	.section	.text._ZN7cutlass13device_kernelINS_4gemm6kernel13GemmUniversalIN4cute5tupleIJiiiiEEENS1_10collective13CollectiveMmaINS1_34MainloopSm90TmaGmmaWarpSpecializedILi5ENS5_IJNS4_1CILi1EEENSA_ILi2EEESB_EEENS1_32KernelTmaWarpSpecializedPingpongEEENS5_IJNSA_ILi64EEENSA_ILi128EEENSA_ILi32EEEEEENS_6half_tENS5_IJlSB_lEEESK_SL_NS4_8TiledMMAINS4_8MMA_AtomIJNS4_4SM904GMMA26MMA_64x128x16_F32F16F16_SSILNSP_5MajorE0ELSR_0ELNSP_7ScaleInE1ELSS_1EEEEEENS4_6LayoutINS5_IJSB_SB_SB_EEENS5_IJNSA_ILi0EEESX_SX_EEEEENS5_IJNS4_10UnderscoreES10_S10_EEEEENS4_23SM90_TMA_LOAD_MULTICASTENS4_14ComposedLayoutINS4_7SwizzleILi2ELi4ELi3EEENS4_18smem_ptr_flag_bitsILi16EEENSV_INS5_IJNSA_ILi8EEESI_EEENS5_IJSI_SB_EEEEEEEvNS4_8identityENS4_13SM90_TMA_LOADES1D_vS1E_EENS_8epilogue10collective6detail29Sm90TmaWarpSpecializedAdapterINS1I_15DefaultEpilogueISK_SL_SL_NS1H_6thread17LinearCombinationISK_Li1EffLNS1M_9ScaleType4KindE0ELNS_15FloatRoundStyleE2ESK_EENS1_15EpilogueDefaultEEEEEvvEEEEvNT_6ParamsE,"ax",@progbits
	.align	128
.text._ZN7cutlass13device_kernelINS_4gemm6kernel13GemmUniversalIN4cute5tupleIJiiiiEEENS1_10collective13CollectiveMmaINS1_34MainloopSm90TmaGmmaWarpSpecializedILi5ENS5_IJNS4_1CILi1EEENSA_ILi2EEESB_EEENS1_32KernelTmaWarpSpecializedPingpongEEENS5_IJNSA_ILi64EEENSA_ILi128EEENSA_ILi32EEEEEENS_6half_tENS5_IJlSB_lEEESK_SL_NS4_8TiledMMAINS4_8MMA_AtomIJNS4_4SM904GMMA26MMA_64x128x16_F32F16F16_SSILNSP_5MajorE0ELSR_0ELNSP_7ScaleInE1ELSS_1EEEEEENS4_6LayoutINS5_IJSB_SB_SB_EEENS5_IJNSA_ILi0EEESX_SX_EEEEENS5_IJNS4_10UnderscoreES10_S10_EEEEENS4_23SM90_TMA_LOAD_MULTICASTENS4_14ComposedLayoutINS4_7SwizzleILi2ELi4ELi3EEENS4_18smem_ptr_flag_bitsILi16EEENSV_INS5_IJNSA_ILi8EEESI_EEENS5_IJSI_SB_EEEEEEEvNS4_8identityENS4_13SM90_TMA_LOADES1D_vS1E_EENS_8epilogue10collective6detail29Sm90TmaWarpSpecializedAdapterINS1I_15DefaultEpilogueISK_SL_SL_NS1H_6thread17LinearCombinationISK_Li1EffLNS1M_9ScaleType4KindE0ELNS_15FloatRoundStyleE2ESK_EENS1_15EpilogueDefaultEEEEEvvEEEEvNT_6ParamsE:
        .type           _ZN7cutlass13device_kernelINS_4gemm6kernel13GemmUniversalIN4cute5tupleIJiiiiEEENS1_10collective13CollectiveMmaINS1_34MainloopSm90TmaGmmaWarpSpecializedILi5ENS5_IJNS4_1CILi1EEENSA_ILi2EEESB_EEENS1_32KernelTmaWarpSpecializedPingpongEEENS5_IJNSA_ILi64EEENSA_ILi128EEENSA_ILi32EEEEEENS_6half_tENS5_IJlSB_lEEESK_SL_NS4_8TiledMMAINS4_8MMA_AtomIJNS4_4SM904GMMA26MMA_64x128x16_F32F16F16_SSILNSP_5MajorE0ELSR_0ELNSP_7ScaleInE1ELSS_1EEEEEENS4_6LayoutINS5_IJSB_SB_SB_EEENS5_IJNSA_ILi0EEESX_SX_EEEEENS5_IJNS4_10UnderscoreES10_S10_EEEEENS4_23SM90_TMA_LOAD_MULTICASTENS4_14ComposedLayoutINS4_7SwizzleILi2ELi4ELi3EEENS4_18smem_ptr_flag_bitsILi16EEENSV_INS5_IJNSA_ILi8EEESI_EEENS5_IJSI_SB_EEEEEEEvNS4_8identityENS4_13SM90_TMA_LOADES1D_vS1E_EENS_8epilogue10collective6detail29Sm90TmaWarpSpecializedAdapterINS1I_15DefaultEpilogueISK_SL_SL_NS1H_6thread17LinearCombinationISK_Li1EffLNS1M_9ScaleType4KindE0ELNS_15FloatRoundStyleE2ESK_EENS1_15EpilogueDefaultEEEEEvvEEEEvNT_6ParamsE,@function
        .size           _ZN7cutlass13device_kernelINS_4gemm6kernel13GemmUniversalIN4cute5tupleIJiiiiEEENS1_10collective13CollectiveMmaINS1_34MainloopSm90TmaGmmaWarpSpecializedILi5ENS5_IJNS4_1CILi1EEENSA_ILi2EEESB_EEENS1_32KernelTmaWarpSpecializedPingpongEEENS5_IJNSA_ILi64EEENSA_ILi128EEENSA_ILi32EEEEEENS_6half_tENS5_IJlSB_lEEESK_SL_NS4_8TiledMMAINS4_8MMA_AtomIJNS4_4SM904GMMA26MMA_64x128x16_F32F16F16_SSILNSP_5MajorE0ELSR_0ELNSP_7ScaleInE1ELSS_1EEEEEENS4_6LayoutINS5_IJSB_SB_SB_EEENS5_IJNSA_ILi0EEESX_SX_EEEEENS5_IJNS4_10UnderscoreES10_S10_EEEEENS4_23SM90_TMA_LOAD_MULTICASTENS4_14ComposedLayoutINS4_7SwizzleILi2ELi4ELi3EEENS4_18smem_ptr_flag_bitsILi16EEENSV_INS5_IJNSA_ILi8EEESI_EEENS5_IJSI_SB_EEEEEEEvNS4_8identityENS4_13SM90_TMA_LOADES1D_vS1E_EENS_8epilogue10collective6detail29Sm90TmaWarpSpecializedAdapterINS1I_15DefaultEpilogueISK_SL_SL_NS1H_6thread17LinearCombinationISK_Li1EffLNS1M_9ScaleType4KindE0ELNS_15FloatRoundStyleE2ESK_EENS1_15EpilogueDefaultEEEEEvvEEEEvNT_6ParamsE,(.L_x_203 - _ZN7cutlass13device_kernelINS_4gemm6kernel13GemmUniversalIN4cute5tupleIJiiiiEEENS1_10collective13CollectiveMmaINS1_34MainloopSm90TmaGmmaWarpSpecializedILi5ENS5_IJNS4_1CILi1EEENSA_ILi2EEESB_EEENS1_32KernelTmaWarpSpecializedPingpongEEENS5_IJNSA_ILi64EEENSA_ILi128EEENSA_ILi32EEEEEENS_6half_tENS5_IJlSB_lEEESK_SL_NS4_8TiledMMAINS4_8MMA_AtomIJNS4_4SM904GMMA26MMA_64x128x16_F32F16F16_SSILNSP_5MajorE0ELSR_0ELNSP_7ScaleInE1ELSS_1EEEEEENS4_6LayoutINS5_IJSB_SB_SB_EEENS5_IJNSA_ILi0EEESX_SX_EEEEENS5_IJNS4_10UnderscoreES10_S10_EEEEENS4_23SM90_TMA_LOAD_MULTICASTENS4_14ComposedLayoutINS4_7SwizzleILi2ELi4ELi3EEENS4_18smem_ptr_flag_bitsILi16EEENSV_INS5_IJNSA_ILi8EEESI_EEENS5_IJSI_SB_EEEEEEEvNS4_8identityENS4_13SM90_TMA_LOADES1D_vS1E_EENS_8epilogue10collective6detail29Sm90TmaWarpSpecializedAdapterINS1I_15DefaultEpilogueISK_SL_SL_NS1H_6thread17LinearCombinationISK_Li1EffLNS1M_9ScaleType4KindE0ELNS_15FloatRoundStyleE2ESK_EENS1_15EpilogueDefaultEEEEEvvEEEEvNT_6ParamsE)
        .other          _ZN7cutlass13device_kernelINS_4gemm6kernel13GemmUniversalIN4cute5tupleIJiiiiEEENS1_10collective13CollectiveMmaINS1_34MainloopSm90TmaGmmaWarpSpecializedILi5ENS5_IJNS4_1CILi1EEENSA_ILi2EEESB_EEENS1_32KernelTmaWarpSpecializedPingpongEEENS5_IJNSA_ILi64EEENSA_ILi128EEENSA_ILi32EEEEEENS_6half_tENS5_IJlSB_lEEESK_SL_NS4_8TiledMMAINS4_8MMA_AtomIJNS4_4SM904GMMA26MMA_64x128x16_F32F16F16_SSILNSP_5MajorE0ELSR_0ELNSP_7ScaleInE1ELSS_1EEEEEENS4_6LayoutINS5_IJSB_SB_SB_EEENS5_IJNSA_ILi0EEESX_SX_EEEEENS5_IJNS4_10UnderscoreES10_S10_EEEEENS4_23SM90_TMA_LOAD_MULTICASTENS4_14ComposedLayoutINS4_7SwizzleILi2ELi4ELi3EEENS4_18smem_ptr_flag_bitsILi16EEENSV_INS5_IJNSA_ILi8EEESI_EEENS5_IJSI_SB_EEEEEEEvNS4_8identityENS4_13SM90_TMA_LOADES1D_vS1E_EENS_8epilogue10collective6detail29Sm90TmaWarpSpecializedAdapterINS1I_15DefaultEpilogueISK_SL_SL_NS1H_6thread17LinearCombinationISK_Li1EffLNS1M_9ScaleType4KindE0ELNS_15FloatRoundStyleE2ESK_EENS1_15EpilogueDefaultEEEEEvvEEEEvNT_6ParamsE,@"STO_CUDA_ENTRY STV_DEFAULT"
_ZN7cutlass13device_kernelINS_4gemm6kernel13GemmUniversalIN4cute5tupleIJiiiiEEENS1_10collective13CollectiveMmaINS1_34MainloopSm90TmaGmmaWarpSpecializedILi5ENS5_IJNS4_1CILi1EEENSA_ILi2EEESB_EEENS1_32KernelTmaWarpSpecializedPingpongEEENS5_IJNSA_ILi64EEENSA_ILi128EEENSA_ILi32EEEEEENS_6half_tENS5_IJlSB_lEEESK_SL_NS4_8TiledMMAINS4_8MMA_AtomIJNS4_4SM904GMMA26MMA_64x128x16_F32F16F16_SSILNSP_5MajorE0ELSR_0ELNSP_7ScaleInE1ELSS_1EEEEEENS4_6LayoutINS5_IJSB_SB_SB_EEENS5_IJNSA_ILi0EEESX_SX_EEEEENS5_IJNS4_10UnderscoreES10_S10_EEEEENS4_23SM90_TMA_LOAD_MULTICASTENS4_14ComposedLayoutINS4_7SwizzleILi2ELi4ELi3EEENS4_18smem_ptr_flag_bitsILi16EEENSV_INS5_IJNSA_ILi8EEESI_EEENS5_IJSI_SB_EEEEEEEvNS4_8identityENS4_13SM90_TMA_LOADES1D_vS1E_EENS_8epilogue10collective6detail29Sm90TmaWarpSpecializedAdapterINS1I_15DefaultEpilogueISK_SL_SL_NS1H_6thread17LinearCombinationISK_Li1EffLNS1M_9ScaleType4KindE0ELNS_15FloatRoundStyleE2ESK_EENS1_15EpilogueDefaultEEEEEvvEEEEvNT_6ParamsE:
[----:B------:R-:W0:Y:S02]  /*0000*/  LDC R1, c[0x0][0x28] ;  /* 0x00000a00ff017b82 */ /* 0x000e240000000800 */
[----:B0-----:R-:W-:Y:S01]  /*0010*/  VIADD R1, R1, 0xfffffff8 ;  /* 0xfffffff801017836 */ /* 0x001fe20000000000 */
[----:B------:R-:W0:Y:S01]  /*0020*/  S2R R4, SR_TID.X ;  /* 0x0000000000047919 */ /* 0x000e220000002100 */
[----:B------:R-:W-:Y:S01]  /*0030*/  ELECT P0, URZ, PT ;  /* 0x00000000003f782f */ /* 0x000fe20003800000 */
[----:B------:R-:W-:Y:S01]  /*0040*/  BSSY B0, `(.L_x_0) ;  /* 0x000000f000007945 */ /* 0x000fe20003800000 */
[--C-:B0-----:R-:W-:Y:S02]  /*0050*/  SHF.R.U32.HI R2, RZ, 0x5, R4.reuse ;  /* 0x00000005ff027819 */ /* 0x101fe40000011604 */
[----:B------:R-:W-:-:S03]  /*0060*/  SHF.R.U32.HI R7, RZ, 0x7, R4 ;  /* 0x00000007ff077819 */ /* 0x000fc60000011604 */
[----:B------:R-:W0:Y:S04]  /*0070*/  SHFL.IDX PT, R5, R2, RZ, 0x1f ;  /* 0x00001fff02057589 */ /* 0x000e2800000e0000 */
[----:B------:R1:W2:Y:S01]  /*0080*/  SHFL.IDX PT, R10, R7, RZ, 0x1f ;  /* 0x00001fff070a7589 */ /* 0x0002a200000e0000 */
[----:B0-----:R-:W-:-:S13]  /*0090*/  ISETP.NE.OR P0, PT, R5, RZ, !P0 ;  /* 0x000000ff0500720c */ /* 0x001fda0004705670 */
[----:B-12---:R-:W-:Y:S05]  /*00a0*/  @P0 BRA `(.L_x_1) ;  /* 0x0000000000200947 */ /* 0x006fea0003800000 */
[----:B------:R-:W-:Y:S02]  /*00b0*/  ULDC.64 UR4, c[0x0][0x198] ;  /* 0x0000660000047ab9 */ /* 0x000fe40000000a00 */
[----:B------:R-:W-:Y:S02]  /*00c0*/  UIADD3 UR6, UP0, UR4, 0xf0, URZ ;  /* 0x000000f004067890 */ /* 0x000fe4000ff1e03f */
[----:B------:R-:W-:Y:S02]  /*00d0*/  UIADD3 UR4, UP1, UR4, 0x1f0, URZ ;  /* 0x000001f004047890 */ /* 0x000fe4000ff3e03f */
[----:B------:R-:W-:Y:S02]  /*00e0*/  UIADD3.X UR7, URZ, UR5, URZ, UP0, !UPT ;  /* 0x000000053f077290 */ /* 0x000fe400087fe43f */
[----:B------:R-:W-:-:S07]  /*00f0*/  UIADD3.X UR5, URZ, UR5, URZ, UP1, !UPT ;  /* 0x000000053f057290 */ /* 0x000fce0008ffe43f */
[----:B------:R0:W-:Y:S02]  /*0100*/  UTMACCTL.PF [UR6] ;  /* 0x00000000060079b9 */ /* 0x0001e40008040000 */
[----:B------:R0:W-:Y:S02]  /*0110*/  UTMACCTL.PF [UR4] ;  /* 0x00000000040079b9 */ /* 0x0001e40008040000 */
[----:B0-----:R-:W-:Y:S01]  /*0120*/  NOP ;  /* 0x0000000000007918 */ /* 0x001fe20000000000 */
.L_x_1:
[----:B------:R-:W-:Y:S05]  /*0130*/  BSYNC B0 ;  /* 0x0000000000007941 */ /* 0x000fea0003800000 */
.L_x_0:
[----:B------:R-:W0:Y:S02]  /*0140*/  SHFL.IDX PT, R8, R2, RZ, 0x1f ;  /* 0x00001fff02087589 */ /* 0x000e2400000e0000 */
[----:B0-----:R-:W-:-:S13]  /*0150*/  ISETP.NE.AND P0, PT, R8, RZ, PT ;  /* 0x000000ff0800720c */ /* 0x001fda0003f05270 */
[----:B------:R-:W-:Y:S05]  /*0160*/  @P0 BRA `(.L_x_2) ;  /* 0x0000000000600947 */ /* 0x000fea0003800000 */
[----:B------:R-:W0:Y:S01]  /*0170*/  S2UR UR8, SR_CgaCtaId ;  /* 0x00000000000879c3 */ /* 0x000e220000008800 */
[----:B------:R-:W-:Y:S01]  /*0180*/  UMOV UR4, 0x400 ;  /* 0x0000040000047882 */ /* 0x000fe20000000000 */
[----:B------:R-:W-:Y:S01]  /*0190*/  UMOV UR5, 0x1 ;  /* 0x0000000100057882 */ /* 0x000fe20000000000 */
[----:B------:R-:W-:Y:S01]  /*01a0*/  UMOV UR6, 0x2 ;  /* 0x0000000200067882 */ /* 0x000fe20000000000 */
[----:B------:R-:W-:Y:S01]  /*01b0*/  ELECT P0, URZ, PT ;  /* 0x00000000003f782f */ /* 0x000fe20003800000 */
[----:B------:R-:W-:-:S04]  /*01c0*/  UIADD3 UR6, -UR6, 0x100000, URZ ;  /* 0x0010000006067890 */ /* 0x000fc8000fffe13f */
[----:B------:R-:W-:Y:S02]  /*01d0*/  USHF.L.U32 UR7, UR6, 0xb, URZ ;  /* 0x0000000b06077899 */ /* 0x000fe4000800063f */
[----:B------:R-:W-:Y:S02]  /*01e0*/  USHF.L.U32 UR6, UR6, 0x1, URZ ;  /* 0x0000000106067899 */ /* 0x000fe4000800063f */
[----:B0-----:R-:W-:Y:S02]  /*01f0*/  ULEA UR8, UR8, UR4, 0x18 ;  /* 0x0000000408087291 */ /* 0x001fe4000f8ec03f */
[----:B------:R-:W-:-:S04]  /*0200*/  UIADD3 UR4, -UR5, 0x100000, URZ ;  /* 0x0010000005047890 */ /* 0x000fc8000fffe13f */
[----:B------:R-:W-:Y:S02]  /*0210*/  USHF.L.U32 UR5, UR4, 0xb, URZ ;  /* 0x0000000b04057899 */ /* 0x000fe4000800063f */
[----:B------:R-:W-:Y:S01]  /*0220*/  USHF.L.U32 UR4, UR4, 0x1, URZ ;  /* 0x0000000104047899 */ /* 0x000fe2000800063f */
[----:B------:R-:W0:Y:S11]  /*0230*/  FENCE.VIEW.ASYNC.S ;  /* 0x00000000000073c6 */ /* 0x000e360000000000 */
[----:B0-----:R0:W1:Y:S01]  /*0240*/  SYNCS.EXCH.64 URZ, [UR8], UR4 ;  /* 0x00000004083f75b2 */ /* 0x0010620008000100 */
[----:B------:R0:W2:Y:S01]  /*0250*/  SYNCS.EXCH.64 URZ, [UR8+0x28], UR6 ;  /* 0x00002806083f75b2 */ /* 0x0000a20008000100 */
[----:B------:R0:W3:Y:S01]  /*0260*/  SYNCS.EXCH.64 URZ, [UR8+0x8], UR4 ;  /* 0x00000804083f75b2 */ /* 0x0000e20008000100 */
[----:B------:R0:W4:Y:S01]  /*0270*/  SYNCS.EXCH.64 URZ, [UR8+0x30], UR6 ;  /* 0x00003006083f75b2 */ /* 0x0001220008000100 */
[----:B------:R0:W0:Y:S01]  /*0280*/  SYNCS.EXCH.64 URZ, [UR8+0x10], UR4 ;  /* 0x00001004083f75b2 */ /* 0x0000220008000100 */
[----:B------:R0:W0:Y:S01]  /*0290*/  SYNCS.EXCH.64 URZ, [UR8+0x38], UR6 ;  /* 0x00003806083f75b2 */ /* 0x0000220008000100 */
[----:B------:R0:W0:Y:S01]  /*02a0*/  SYNCS.EXCH.64 URZ, [UR8+0x18], UR4 ;  /* 0x00001804083f75b2 */ /* 0x0000220008000100 */
[----:B------:R0:W0:Y:S01]  /*02b0*/  SYNCS.EXCH.64 URZ, [UR8+0x40], UR6 ;  /* 0x00004006083f75b2 */ /* 0x0000220008000100 */
[----:B------:R0:W0:Y:S01]  /*02c0*/  SYNCS.EXCH.64 URZ, [UR8+0x20], UR4 ;  /* 0x00002004083f75b2 */ /* 0x0000220008000100 */
[----:B------:R0:W0:Y:S01]  /*02d0*/  SYNCS.EXCH.64 URZ, [UR8+0x48], UR6 ;  /* 0x00004806083f75b2 */ /* 0x0000220008000100 */
[----:B------:R-:W-:Y:S01]  /*02e0*/  NOP ;  /* 0x0000000000007918 */ /* 0x000fe20000000000 */
.L_x_2:
[----:B------:R-:W5:Y:S01]  /*02f0*/  SHFL.IDX PT, R11, R2, RZ, 0x1f ;  /* 0x00001fff020b7589 */ /* 0x000f6200000e0000 */
[----:B------:R-:W1:Y:S01]  /*0300*/  S2UR UR12, SR_CTAID.X ;  /* 0x00000000000c79c3 */ /* 0x000e620000002500 */
[----:B------:R-:W-:Y:S02]  /*0310*/  SHF.R.S32.HI R3, RZ, 0x1f, R4 ;  /* 0x0000001fff037819 */ /* 0x000fe40000011404 */
[----:B------:R-:W-:Y:S01]  /*0320*/  ELECT P0, URZ, PT ;  /* 0x00000000003f782f */ /* 0x000fe20003800000 */
[----:B------:R-:W2:Y:S01]  /*0330*/  SHFL.IDX PT, R9, R2, RZ, 0x1f ;  /* 0x00001fff02097589 */ /* 0x000ea200000e0000 */
[----:B------:R-:W-:Y:S02]  /*0340*/  ELECT P1, URZ, PT ;  /* 0x00000000003f782f */ /* 0x000fe40003820000 */
[----:B------:R-:W-:Y:S01]  /*0350*/  LEA.HI R3, R3, R4, RZ, 0x7 ;  /* 0x0000000403037211 */ /* 0x000fe200078f38ff */
[----:B0-----:R-:W-:Y:S01]  /*0360*/  ULDC UR4, c[0x0][0x150] ;  /* 0x0000540000047ab9 */ /* 0x001fe20000000800 */
[----:B------:R-:W0:Y:S01]  /*0370*/  S2R R6, SR_CTAID.Y ;  /* 0x0000000000067919 */ /* 0x000e220000002600 */
[----:B------:R-:W3:Y:S01]  /*0380*/  LDC R21, c[0x0][0x148] ;  /* 0x00005200ff157b82 */ /* 0x000ee20000000800 */
[----:B------:R-:W-:Y:S01]  /*0390*/  LOP3.LUT R3, R3, 0xffffff80, RZ, 0xc0, !PT ;  /* 0xffffff8003037812 */ /* 0x000fe200078ec0ff */
[----:B------:R-:W-:Y:S01]  /*03a0*/  UMOV UR11, 0x80 ;  /* 0x00000080000b7882 */ /* 0x000fe20000000000 */
[----:B------:R-:W-:Y:S01]  /*03b0*/  NOP ;  /* 0x0000000000007918 */ /* 0x000fe20000000000 */
[----:B------:R-:W-:Y:S01]  /*03c0*/  NOP ;  /* 0x0000000000007918 */ /* 0x000fe20000000000 */
[C---:B------:R-:W-:Y:S01]  /*03d0*/  VIADD R35, R10.reuse, 0xffffffff ;  /* 0xffffffff0a237836 */ /* 0x040fe20000000000 */
[----:B------:R-:W-:Y:S01]  /*03e0*/  ISETP.NE.AND P2, PT, R10, RZ, PT ;  /* 0x000000ff0a00720c */ /* 0x000fe20003f45270 */
[----:B------:R-:W-:Y:S01]  /*03f0*/  IMAD.IADD R3, R4, 0x1, -R3 ;  /* 0x0000000104037824 */ /* 0x000fe200078e0a03 */
[----:B------:R-:W4:Y:S02]  /*0400*/  LDC R15, c[0x0][0x140] ;  /* 0x00005000ff0f7b82 */ /* 0x000f240000000800 */
[----:B------:R-:W-:-:S02]  /*0410*/  ISETP.GE.U32.AND P5, PT, R35, 0x2, PT ;  /* 0x000000022300780c */ /* 0x000fc40003fa6070 */
[----:B------:R-:W-:Y:S02]  /*0420*/  SHF.R.S32.HI R0, RZ, 0x1f, R3 ;  /* 0x0000001fff007819 */ /* 0x000fe40000011403 */
[----:B-----5:R-:W-:Y:S02]  /*0430*/  ISETP.NE.OR P0, PT, R11, RZ, !P0 ;  /* 0x000000ff0b00720c */ /* 0x020fe40004705670 */
[----:B------:R-:W5:Y:S01]  /*0440*/  LDC R14, c[0x0][0x144] ;  /* 0x00005100ff0e7b82 */ /* 0x000f620000000800 */
[----:B------:R-:W-:Y:S02]  /*0450*/  SHF.R.S32.HI R11, RZ, 0x1f, R8 ;  /* 0x0000001fff0b7819 */ /* 0x000fe40000011408 */
[----:B--2---:R-:W-:Y:S02]  /*0460*/  ISETP.NE.OR P1, PT, R9, RZ, !P1 ;  /* 0x000000ff0900720c */ /* 0x004fe40004f25670 */
[----:B------:R-:W-:Y:S02]  /*0470*/  LEA.HI R11, R11, R8, RZ, 0x2 ;  /* 0x000000080b0b7211 */ /* 0x000fe400078f10ff */
[----:B-1----:R-:W-:-:S02]  /*0480*/  I2FP.F32.U32 R13, UR12 ;  /* 0x0000000c000d7c45 */ /* 0x002fc40008201000 */
[----:B------:R-:W-:Y:S02]  /*0490*/  LOP3.LUT R11, R11, 0x3ffffffc, RZ, 0xc0, !PT ;  /* 0x3ffffffc0b0b7812 */ /* 0x000fe400078ec0ff */
[----:B------:R-:W-:Y:S01]  /*04a0*/  LEA.HI R2, R0, R3, RZ, 0x3 ;  /* 0x0000000300027211 */ /* 0x000fe200078f18ff */
[----:B------:R-:W-:Y:S01]  /*04b0*/  VOTEU.ALL UP0, P0 ;  /* 0x00000000003f7886 */ /* 0x000fe20000000000 */
[----:B------:R-:W-:Y:S01]  /*04c0*/  FMUL R13, R13, UR4 ;  /* 0x000000040d0d7c20 */ /* 0x000fe20008400000 */
[----:B------:R-:W-:Y:S01]  /*04d0*/  IMAD.IADD R11, R8, 0x1, -R11 ;  /* 0x00000001080b7824 */ /* 0x000fe200078e0a0b */
[----:B0-----:R-:W-:Y:S01]  /*04e0*/  I2FP.F32.U32 R8, R6 ;  /* 0x0000000600087245 */ /* 0x001fe20000201000 */
[----:B------:R-:W-:Y:S01]  /*04f0*/  VOTEU.ALL UP1, P1 ;  /* 0x00000000003f7886 */ /* 0x000fe20000820000 */
[----:B------:R-:W0:Y:S01]  /*0500*/  @!UP0 S2UR UR7, SR_CgaCtaId ;  /* 0x00000000000789c3 */ /* 0x000e220000008800 */
[----:B------:R-:W-:Y:S01]  /*0510*/  ULDC UR4, c[0x0][0x154] ;  /* 0x0000550000047ab9 */ /* 0x000fe20000000800 */
[--C-:B------:R-:W-:Y:S01]  /*0520*/  SHF.R.S32.HI R9, RZ, 0x3, R2.reuse ;  /* 0x00000003ff097819 */ /* 0x100fe20000011402 */
[----:B------:R-:W-:Y:S01]  /*0530*/  FMUL R8, R8, UR4 ;  /* 0x0000000408087c20 */ /* 0x000fe20008400000 */
[----:B------:R-:W-:Y:S01]  /*0540*/  SHF.R.S32.HI R12, RZ, 0x1f, R2 ;  /* 0x0000001fff0c7819 */ /* 0x000fe20000011402 */
[----:B------:R-:W1:Y:S01]  /*0550*/  F2I.U32.TRUNC.NTZ R13, R13 ;  /* 0x0000000d000d7305 */ /* 0x000e62000020f000 */
[----:B------:R-:W-:Y:S01]  /*0560*/  SHF.R.S32.HI R2, RZ, 0x1f, R5 ;  /* 0x0000001fff027819 */ /* 0x000fe20000011405 */
[----:B------:R-:W-:Y:S01]  /*0570*/  UMOV UR4, 0x20 ;  /* 0x0000002000047882 */ /* 0x000fe20000000000 */
[----:B------:R-:W2:Y:S01]  /*0580*/  @!UP1 S2UR UR10, SR_CgaCtaId ;  /* 0x00000000000a99c3 */ /* 0x000ea20000008800 */
[----:B------:R-:W-:Y:S01]  /*0590*/  LEA.HI R12, R12, R9, RZ, 0x2 ;  /* 0x000000090c0c7211 */ /* 0x000fe200078f10ff */
[----:B------:R-:W-:Y:S01]  /*05a0*/  @!UP0 UMOV UR6, 0x400 ;  /* 0x0000040000068882 */ /* 0x000fe20000000000 */
[----:B------:R-:W-:Y:S01]  /*05b0*/  LEA.HI R2, R2, R5, RZ, 0x2 ;  /* 0x0000000502027211 */ /* 0x000fe200078f10ff */
[----:B------:R-:W-:-:S04]  /*05c0*/  @!UP0 UIADD3 UR4, -UR4, 0x100000, URZ ;  /* 0x0010000004048890 */ /* 0x000fc8000fffe13f */
[----:B------:R-:W-:Y:S02]  /*05d0*/  @!UP0 USHF.L.U32 UR5, UR4, 0xb, URZ ;  /* 0x0000000b04058899 */ /* 0x000fe4000800063f */
[----:B------:R-:W-:Y:S01]  /*05e0*/  @!UP0 USHF.L.U32 UR4, UR4, 0x1, URZ ;  /* 0x0000000104048899 */ /* 0x000fe2000800063f */
[----:B------:R-:W3:Y:S01]  /*05f0*/  F2I.U32.TRUNC.NTZ R8, R8 ;  /* 0x0000000800087305 */ /* 0x000ee2000020f000 */
[----:B------:R-:W-:Y:S01]  /*0600*/  LOP3.LUT R12, R12, 0xfffffffc, RZ, 0xc0, !PT ;  /* 0xfffffffc0c0c7812 */ /* 0x000fe200078ec0ff */
[----:B------:R-:W-:Y:S01]  /*0610*/  @!UP1 UMOV UR9, 0x400 ;  /* 0x0000040000099882 */ /* 0x000fe20000000000 */
[----:B------:R-:W-:Y:S01]  /*0620*/  LOP3.LUT R2, R2, 0xfffffffc, RZ, 0xc0, !PT ;  /* 0xfffffffc02027812 */ /* 0x000fe200078ec0ff */
[----:B------:R-:W-:Y:S01]  /*0630*/  VOTEU.ALL UP2, P1 ;  /* 0x00000000003f7886 */ /* 0x000fe20000840000 */
[----:B------:R-:W-:Y:S01]  /*0640*/  VOTEU.ALL UP3, P1 ;  /* 0x00000000003f7886 */ /* 0x000fe20000860000 */
[----:B------:R-:W-:Y:S01]  /*0650*/  IMAD.IADD R12, R9, 0x1, -R12 ;  /* 0x00000001090c7824 */ /* 0x000fe200078e0a0c */
[----:B------:R-:W-:Y:S01]  /*0660*/  VOTEU.ALL UP4, P1 ;  /* 0x00000000003f7886 */ /* 0x000fe20000880000 */
[----:B------:R-:W-:Y:S01]  /*0670*/  IMAD.IADD R5, R5, 0x1, -R2 ;  /* 0x0000000105057824 */ /* 0x000fe200078e0a02 */
[----:B------:R-:W-:Y:S01]  /*0680*/  VOTEU.ALL UP5, P1 ;  /* 0x00000000003f7886 */ /* 0x000fe200008a0000 */
[----:B------:R-:W-:Y:S01]  /*0690*/  IMAD R11, R11, 0x4, R12 ;  /* 0x000000040b0b7824 */ /* 0x000fe200078e020c */
[----:B0-----:R-:W-:Y:S01]  /*06a0*/  @!UP0 ULEA UR8, UR7, UR6, 0x18 ;  /* 0x0000000607088291 */ /* 0x001fe2000f8ec03f */
[----:B-1----:R-:W-:Y:S01]  /*06b0*/  IMAD.MOV R13, RZ, RZ, -R13 ;  /* 0x000000ffff0d7224 */ /* 0x002fe200078e0a0d */
[----:B------:R-:W-:-:S04]  /*06c0*/  @!UP1 UIADD3 UR6, -UR11, 0x100000, URZ ;  /* 0x001000000b069890 */ /* 0x000fc8000fffe13f */
[----:B------:R-:W-:Y:S02]  /*06d0*/  @!UP1 USHF.L.U32 UR7, UR6, 0xb, URZ ;  /* 0x0000000b06079899 */ /* 0x000fe4000800063f */
[----:B------:R-:W-:Y:S01]  /*06e0*/  @!UP1 USHF.L.U32 UR6, UR6, 0x1, URZ ;  /* 0x0000000106069899 */ /* 0x000fe2000800063f */
[----:B------:R-:W-:Y:S01]  /*06f0*/  IMAD.SHL.U32 R88, R11, 0x4, RZ ;  /* 0x000000040b587824 */ /* 0x000fe200078e00ff */
[----:B------:R-:W-:Y:S01]  /*0700*/  ISETP.NE.AND P1, PT, R5, 0x3, PT ;  /* 0x000000030500780c */ /* 0x000fe20003f25270 */
[----:B---3--:R-:W-:Y:S01]  /*0710*/  IMAD.MOV R24, RZ, RZ, -R8 ;  /* 0x000000ffff187224 */ /* 0x008fe200078e0a08 */
[----:B----4-:R-:W-:Y:S01]  /*0720*/  ISETP.EQ.U32.AND P3, PT, R15, 0x1, PT ;  /* 0x000000010f00780c */ /* 0x010fe20003f62070 */
[----:B------:R-:W-:Y:S01]  /*0730*/  VOTEU.ALL UP0, P0 ;  /* 0x00000000003f7886 */ /* 0x000fe20000000000 */
[----:B--2---:R-:W-:Y:S01]  /*0740*/  @!UP1 ULEA UR9, UR10, UR9, 0x18 ;  /* 0x000000090a099291 */ /* 0x004fe2000f8ec03f */
[----:B------:R-:W-:Y:S01]  /*0750*/  IMAD R9, R21, R24, R6 ;  /* 0x0000001815097224 */ /* 0x000fe200078e0206 */
[----:B------:R-:W-:Y:S01]  /*0760*/  LOP3.LUT R88, R11, 0xc, R88, 0x78, !PT ;  /* 0x0000000c0b587812 */ /* 0x000fe200078e7858 */
[----:B-----5:R-:W-:Y:S01]  /*0770*/  IMAD R20, R14, R13, UR12 ;  /* 0x0000000c0e147e24 */ /* 0x020fe2000f8e020d */
[----:B------:R-:W-:Y:S01]  /*0780*/  VOTEU.ALL UP1, P0 ;  /* 0x00000000003f7886 */ /* 0x000fe20000020000 */
[----:B------:R-:W-:Y:S01]  /*0790*/  LOP3.LUT P0, RZ, R3, 0x7, RZ, 0xc0, !PT ;  /* 0x0000000703ff7812 */ /* 0x000fe2000780c0ff */
[----:B------:R-:W0:Y:S02]  /*07a0*/  FENCE.VIEW.ASYNC.S ;  /* 0x00000000000073c6 */ /* 0x000e240000000000 */
[----:B0-----:R0:W1:Y:S01]  /*07b0*/  @!UP0 SYNCS.EXCH.64 URZ, [UR8+0x80], UR4 ;  /* 0x00008004083f85b2 */ /* 0x0010620008000100 */
[----:B------:R-:W-:Y:S01]  /*07c0*/  ISETP.NE.AND P4, PT, R9, R88, PT ;  /* 0x000000580900720c */ /* 0x000fe20003f85270 */
[----:B------:R0:W2:Y:S01]  /*07d0*/  SHFL.IDX PT, R14, R7, RZ, 0x1f ;  /* 0x00001fff070e7589 */ /* 0x0000a200000e0000 */
[----:B------:R-:W-:-:S02]  /*07e0*/  ISETP.EQ.OR P1, PT, R5, RZ, !P1 ;  /* 0x000000ff0500720c */ /* 0x000fc40004f22670 */
[----:B------:R-:W-:Y:S02]  /*07f0*/  ISETP.LT.U32.AND P0, PT, R88, 0x2, !P0 ;  /* 0x000000025800780c */ /* 0x000fe40004701070 */
[----:B------:R-:W-:Y:S02]  /*0800*/  ISETP.EQ.OR P4, PT, R20, RZ, !P4 ;  /* 0x000000ff1400720c */ /* 0x000fe40006782670 */
[----:B------:R-:W-:Y:S02]  /*0810*/  ISETP.EQ.AND P1, PT, R10, RZ, P1 ;  /* 0x000000ff0a00720c */ /* 0x000fe40000f22270 */
[----:B------:R-:W-:Y:S02]  /*0820*/  PLOP3.LUT P0, PT, P0, P4, PT, 0x80, 0x0 ;  /* 0x000000000000781c */ /* 0x000fe40000709070 */
[----:B------:R-:W-:Y:S02]  /*0830*/  SEL R16, RZ, 0x1, !P1 ;  /* 0x00000001ff107807 */ /* 0x000fe40004800000 */
[----:B------:R-:W-:Y:S01]  /*0840*/  P2R R99, PR, RZ, 0x1 ;  /* 0x00000001ff637803 */ /* 0x000fe20000000000 */
[----:B------:R0:W3:Y:S01]  /*0850*/  @!UP1 SYNCS.EXCH.64 URZ, [UR8+0x88], UR4 ;  /* 0x00008804083f95b2 */ /* 0x0000e20008000100 */
[----:B------:R-:W-:Y:S01]  /*0860*/  NOP ;  /* 0x0000000000007918 */ /* 0x000fe20000000000 */
[----:B------:R-:W-:Y:S01]  /*0870*/  SEL R16, R16, 0x2, P5 ;  /* 0x0000000210107807 */ /* 0x000fe20002800000 */
[----:B------:R0:W4:Y:S01]  /*0880*/  @!UP2 SYNCS.EXCH.64 URZ, [UR9+0x60], UR6 ;  /* 0x00006006093fa5b2 */ /* 0x0001220008000100 */
[----:B------:R0:W0:Y:S01]  /*0890*/  @!UP3 SYNCS.EXCH.64 URZ, [UR9+0x68], UR6 ;  /* 0x00006806093fb5b2 */ /* 0x0000220008000100 */
[----:B------:R0:W0:Y:S01]  /*08a0*/  @!UP4 SYNCS.EXCH.64 URZ, [UR9+0x70], UR6 ;  /* 0x00007006093fc5b2 */ /* 0x0000220008000100 */
[----:B------:R0:W0:Y:S01]  /*08b0*/  @!UP5 SYNCS.EXCH.64 URZ, [UR9+0x78], UR6 ;  /* 0x00007806093fd5b2 */ /* 0x0000220008000100 */
[----:B------:R-:W-:Y:S01]  /*08c0*/  NOP ;  /* 0x0000000000007918 */ /* 0x000fe20000000000 */
[----:B-1----:R-:W-:Y:S05]  /*08d0*/  @!P3 BRA `(.L_x_3) ;  /* 0x000000000008b947 */ /* 0x002fea0003800000 */
[----:B0--34-:R-:W-:Y:S01]  /*08e0*/  UCGABAR_ARV ;  /* 0x00000000000079c7 */ /* 0x019fe20008000000 */
[----:B------:R-:W-:Y:S05]  /*08f0*/  BRA `(.L_x_4) ;  /* 0x0000000000047947 */ /* 0x000fea0003800000 */
.L_x_3:
[----:B0--34-:R-:W-:Y:S01]  /*0900*/  NOP ;  /* 0x0000000000007918 */ /* 0x019fe20000000000 */
.L_x_4:
[----:B------:R-:W-:Y:S01]  /*0910*/  ULDC.64 UR4, c[0x0][0x598] ;  /* 0x0001660000047ab9 */ /* 0x000fe20000000a00 */
[----:B------:R-:W-:Y:S01]  /*0920*/  ULDC.64 UR36, c[0x0][0x208] ;  /* 0x0000820000247ab9 */ /* 0x000fe20000000a00 */
[----:B------:R-:W-:-:S04]  /*0930*/  ISETP.NE.U32.AND P0, PT, RZ, UR4, PT ;  /* 0x00000004ff007c0c */ /* 0x000fc8000bf05070 */
[----:B------:R-:W-:-:S13]  /*0940*/  ISETP.NE.AND.EX P0, PT, RZ, UR5, PT, P0 ;  /* 0x00000005ff007c0c */ /* 0x000fda000bf05300 */
[----:B------:R-:W-:Y:S05]  /*0950*/  @!P0 BRA `(.L_x_5) ;  /* 0x00000000001c8947 */ /* 0x000fea0003800000 */
[----:B------:R-:W0:Y:S02]  /*0960*/  LDC.64 R8, c[0x0][0x598] ;  /* 0x00016600ff087b82 */ /* 0x000e240000000a00 */
[----:B0-----:R-:W3:Y:S02]  /*0970*/  LDG.E.64 R8, desc[UR36][R8.64] ;  /* 0x0000002408087981 */ /* 0x001ee4000c1e1b00 */
[----:B---3--:R-:W-:-:S04]  /*0980*/  ISETP.NE.U32.AND P0, PT, R8, RZ, PT ;  /* 0x000000ff0800720c */ /* 0x008fc80003f05070 */
[----:B------:R-:W-:-:S13]  /*0990*/  ISETP.NE.AND.EX P0, PT, R9, RZ, PT, P0 ;  /* 0x000000ff0900720c */ /* 0x000fda0003f05300 */
[----:B------:R-:W-:Y:S05]  /*09a0*/  @!P0 BRA `(.L_x_5) ;  /* 0x0000000000088947 */ /* 0x000fea0003800000 */
[----:B------:R0:W5:Y:S01]  /*09b0*/  LD.E R89, desc[UR36][R8.64] ;  /* 0x0000002408597980 */ /* 0x000162000c101900 */
[----:B------:R-:W-:Y:S05]  /*09c0*/  BRA `(.L_x_6) ;  /* 0x0000000000247947 */ /* 0x000fea0003800000 */
.L_x_5:
[----:B------:R-:W-:Y:S02]  /*09d0*/  ULDC.64 UR4, c[0x0][0x588] ;  /* 0x0001620000047ab9 */ /* 0x000fe40000000a00 */
[----:B------:R-:W-:-:S04]  /*09e0*/  ISETP.NE.U32.AND P0, PT, RZ, UR4, PT ;  /* 0x00000004ff007c0c */ /* 0x000fc8000bf05070 */
[----:B------:R-:W-:-:S13]  /*09f0*/  ISETP.NE.AND.EX P0, PT, RZ, UR5, PT, P0 ;  /* 0x00000005ff007c0c */ /* 0x000fda000bf05300 */
[----:B------:R-:W-:Y:S05]  /*0a00*/  @!P0 BRA `(.L_x_7) ;  /* 0x00000000000c8947 */ /* 0x000fea0003800000 */
[----:B------:R-:W0:Y:S02]  /*0a10*/  LDC.64 R8, c[0x0][0x588] ;  /* 0x00016200ff087b82 */ /* 0x000e240000000a00 */
[----:B0-----:R1:W5:Y:S01]  /*0a20*/  LDG.E R89, desc[UR36][R8.64] ;  /* 0x0000002408597981 */ /* 0x001362000c1e1900 */
[----:B------:R-:W-:Y:S05]  /*0a30*/  BRA `(.L_x_6) ;  /* 0x0000000000087947 */ /* 0x000fea0003800000 */
.L_x_7:
[----:B------:R-:W-:Y:S02]  /*0a40*/  ULDC UR4, c[0x0][0x580] ;  /* 0x0001600000047ab9 */ /* 0x000fe40000000800 */
[----:B------:R-:W-:-:S07]  /*0a50*/  IMAD.U32 R89, RZ, RZ, UR4 ;  /* 0x00000004ff597e24 */ /* 0x000fce000f8e00ff */
.L_x_6:
[----:B------:R-:W-:Y:S02]  /*0a60*/  ULDC.64 UR4, c[0x0][0x5a0] ;  /* 0x0001680000047ab9 */ /* 0x000fe40000000a00 */
[----:B------:R-:W-:-:S04]  /*0a70*/  ISETP.NE.U32.AND P0, PT, RZ, UR4, PT ;  /* 0x00000004ff007c0c */ /* 0x000fc8000bf05070 */
[----:B------:R-:W-:-:S13]  /*0a80*/  ISETP.NE.AND.EX P0, PT, RZ, UR5, PT, P0 ;  /* 0x00000005ff007c0c */ /* 0x000fda000bf05300 */
[----:B------:R-:W-:Y:S05]  /*0a90*/  @!P0 BRA `(.L_x_8) ;  /* 0x00000000001c8947 */ /* 0x000fea0003800000 */
[----:B01----:R-:W0:Y:S02]  /*0aa0*/  LDC.64 R8, c[0x0][0x5a0] ;  /* 0x00016800ff087b82 */ /* 0x003e240000000a00 */
[----:B0-----:R-:W3:Y:S02]  /*0ab0*/  LDG.E.64 R8, desc[UR36][R8.64] ;  /* 0x0000002408087981 */ /* 0x001ee4000c1e1b00 */
[----:B---3--:R-:W-:-:S04]  /*0ac0*/  ISETP.NE.U32.AND P0, PT, R8, RZ, PT ;  /* 0x000000ff0800720c */ /* 0x008fc80003f05070 */
[----:B------:R-:W-:-:S13]  /*0ad0*/  ISETP.NE.AND.EX P0, PT, R9, RZ, PT, P0 ;  /* 0x000000ff0900720c */ /* 0x000fda0003f05300 */
[----:B------:R-:W-:Y:S05]  /*0ae0*/  @!P0 BRA `(.L_x_8) ;  /* 0x0000000000088947 */ /* 0x000fea0003800000 */
[----:B------:R0:W5:Y:S01]  /*0af0*/  LD.E R90, desc[UR36][R8.64] ;  /* 0x00000024085a7980 */ /* 0x000162000c101900 */
[----:B------:R-:W-:Y:S05]  /*0b00*/  BRA `(.L_x_9) ;  /* 0x0000000000247947 */ /* 0x000fea0003800000 */
.L_x_8:
[----:B------:R-:W-:Y:S02]  /*0b10*/  ULDC.64 UR4, c[0x0][0x590] ;  /* 0x0001640000047ab9 */ /* 0x000fe40000000a00 */
[----:B------:R-:W-:-:S04]  /*0b20*/  ISETP.NE.U32.AND P0, PT, RZ, UR4, PT ;  /* 0x00000004ff007c0c */ /* 0x000fc8000bf05070 */
[----:B------:R-:W-:-:S13]  /*0b30*/  ISETP.NE.AND.EX P0, PT, RZ, UR5, PT, P0 ;  /* 0x00000005ff007c0c */ /* 0x000fda000bf05300 */
[----:B------:R-:W-:Y:S05]  /*0b40*/  @!P0 BRA `(.L_x_10) ;  /* 0x00000000000c8947 */ /* 0x000fea0003800000 */
[----:B------:R-:W3:Y:S02]  /*0b50*/  LDC.64 R90, c[0x0][0x590] ;  /* 0x00016400ff5a7b82 */ /* 0x000ee40000000a00 */
[----:B---3--:R3:W5:Y:S01]  /*0b60*/  LDG.E R90, desc[UR36][R90.64] ;  /* 0x000000245a5a7981 */ /* 0x008762000c1e1900 */
[----:B------:R-:W-:Y:S05]  /*0b70*/  BRA `(.L_x_9) ;  /* 0x0000000000087947 */ /* 0x000fea0003800000 */
.L_x_10:
[----:B------:R-:W-:Y:S02]  /*0b80*/  ULDC UR4, c[0x0][0x584] ;  /* 0x0001610000047ab9 */ /* 0x000fe40000000800 */
[----:B------:R-:W-:-:S07]  /*0b90*/  IMAD.U32 R90, RZ, RZ, UR4 ;  /* 0x00000004ff5a7e24 */ /* 0x000fce000f8e00ff */
.L_x_9:
[----:B------:R-:W4:Y:S01]  /*0ba0*/  LDC R2, c[0x0][0x65c] ;  /* 0x00019700ff027b82 */ /* 0x000f220000000800 */
[----:B------:R-:W-:Y:S01]  /*0bb0*/  ULDC UR6, c[0x0][0x28c] ;  /* 0x0000a30000067ab9 */ /* 0x000fe20000000800 */
[----:B------:R-:W-:Y:S01]  /*0bc0*/  ISETP.NE.AND P0, PT, R10, 0x2, PT ;  /* 0x000000020a00780c */ /* 0x000fe20003f05270 */
[----:B------:R-:W-:Y:S01]  /*0bd0*/  UIADD3 UR6, UR6, 0x1f, URZ ;  /* 0x0000001f06067890 */ /* 0x000fe2000fffe03f */
[----:B01----:R-:W-:Y:S01]  /*0be0*/  IMAD.U32 R8, RZ, RZ, UR12 ;  /* 0x0000000cff087e24 */ /* 0x003fe2000f8e00ff */
[----:B------:R-:W-:Y:S01]  /*0bf0*/  UMOV UR38, URZ ;  /* 0x0000003f00267c82 */ /* 0x000fe20008000000 */
[----:B------:R-:W-:Y:S01]  /*0c00*/  IMAD.MOV.U32 R9, RZ, RZ, RZ ;  /* 0x000000ffff097224 */ /* 0x000fe200078e00ff */
[----:B------:R-:W-:Y:S01]  /*0c10*/  USHF.R.S32.HI UR7, URZ, 0x1f, UR6 ;  /* 0x0000001f3f077899 */ /* 0x000fe20008011406 */
[----:B------:R-:W-:Y:S01]  /*0c20*/  UMOV UR39, URZ ;  /* 0x0000003f00277c82 */ /* 0x000fe20008000000 */
[----:B------:R-:W-:Y:S02]  /*0c30*/  ULDC.64 UR8, c[0x0][0x650] ;  /* 0x0001940000087ab9 */ /* 0x000fe40000000a00 */
[----:B------:R-:W-:-:S04]  /*0c40*/  ULEA.HI UR7, UR7, UR6, URZ, 0x5 ;  /* 0x0000000607077291 */ /* 0x000fc8000f8f283f */
[----:B------:R-:W-:Y:S01]  /*0c50*/  USHF.R.S32.HI UR40, URZ, 0x5, UR7 ;  /* 0x000000053f287899 */ /* 0x000fe20008011407 */
[----:B----4-:R-:W-:-:S13]  /*0c60*/  ISETP.NE.AND P1, PT, R2, 0x1, PT ;  /* 0x000000010200780c */ /* 0x010fda0003f25270 */
[----:B------:R-:W0:Y:S01]  /*0c70*/  @P1 LDC R19, c[0x0][0x10] ;  /* 0x00000400ff131b82 */ /* 0x000e220000000800 */
[----:B------:R-:W-:Y:S02]  /*0c80*/  @P1 IMAD.MOV.U32 R7, RZ, RZ, RZ ;  /* 0x000000ffff071224 */ /* 0x000fe400078e00ff */
[----:B------:R-:W-:-:S05]  /*0c90*/  @P1 IMAD.MOV.U32 R17, RZ, RZ, RZ ;  /* 0x000000ffff111224 */ /* 0x000fca00078e00ff */
[----:B------:R-:W1:Y:S01]  /*0ca0*/  @!P1 LDC R11, c[0x0][0xc] ;  /* 0x00000300ff0b9b82 */ /* 0x000e620000000800 */
[----:B------:R-:W-:Y:S01]  /*0cb0*/  ULDC UR4, c[0x0][0xc] ;  /* 0x0000030000047ab9 */ /* 0x000fe20000000800 */
[----:B------:R-:W-:Y:S02]  /*0cc0*/  ULDC UR5, c[0x0][0x10] ;  /* 0x0000040000057ab9 */ /* 0x000fe40000000800 */
[----:B------:R-:W-:-:S04]  /*0cd0*/  UIMAD.WIDE.U32 UR4, UR4, UR5, URZ ;  /* 0x00000005040472a5 */ /* 0x000fc8000f8e003f */
[----:B------:R-:W4:Y:S01]  /*0ce0*/  LDC R2, c[0x0][0x14] ;  /* 0x00000500ff027b82 */ /* 0x000f220000000800 */
[----:B0-----:R-:W-:-:S04]  /*0cf0*/  @P1 IMAD.WIDE.U32 R18, R19, UR12, R6 ;  /* 0x0000000c13121c25 */ /* 0x001fc8000f8e0006 */
[----:B------:R-:W-:Y:S02]  /*0d00*/  @P1 IMAD.IADD R17, R19, 0x1, R17 ;  /* 0x0000000113111824 */ /* 0x000fe400078e0211 */
[----:B-1----:R-:W-:-:S04]  /*0d10*/  @!P1 IMAD.WIDE.U32 R8, R6, R11, R8 ;  /* 0x0000000b06089225 */ /* 0x002fc800078e0008 */
[----:B------:R-:W-:Y:S02]  /*0d20*/  @!P1 IMAD.MOV.U32 R18, RZ, RZ, R8 ;  /* 0x000000ffff129224 */ /* 0x000fe400078e0008 */
[----:B------:R-:W-:Y:S02]  /*0d30*/  @!P1 IMAD.MOV.U32 R17, RZ, RZ, R9 ;  /* 0x000000ffff119224 */ /* 0x000fe400078e0009 */
[----:B----4-:R-:W-:-:S04]  /*0d40*/  IMAD.WIDE.U32 R12, R2, UR4, RZ ;  /* 0x00000004020c7c25 */ /* 0x010fc8000f8e00ff */
[----:B------:R-:W-:Y:S01]  /*0d50*/  IMAD R23, R2, UR5, RZ ;  /* 0x0000000502177c24 */ /* 0x000fe2000f8e02ff */
[----:B------:R0:W-:Y:S03]  /*0d60*/  STL.64 [R1], R12 ;  /* 0x0000000c01007387 */ /* 0x0001e60000100a00 */
[----:B------:R-:W-:Y:S01]  /*0d70*/  IMAD.IADD R23, R13, 0x1, R23 ;  /* 0x000000010d177824 */ /* 0x000fe200078e0217 */
[----:B------:R-:W-:Y:S06]  /*0d80*/  @P0 BRA `(.L_x_11) ;  /* 0x0000000000200947 */ /* 0x000fec0003800000 */
[----:B------:R-:W-:Y:S01]  /*0d90*/  UISETP.GE.U32.AND UP0, UPT, UR40, 0x5, UPT ;  /* 0x000000052800788c */ /* 0x000fe2000bf06070 */
[----:B------:R-:W-:Y:S01]  /*0da0*/  IADD3 R18, P0, R18, R12, RZ ;  /* 0x0000000c12127210 */ /* 0x000fe20007f1e0ff */
[----:B------:R-:W-:Y:S01]  /*0db0*/  UIMAD.WIDE.U32 UR4, UR40, -0x33333333, URZ ;  /* 0xcccccccd280478a5 */ /* 0x000fe2000f8e003f */
[----:B------:R-:W-:-:S03]  /*0dc0*/  UMOV UR39, URZ ;  /* 0x0000003f00277c82 */ /* 0x000fc60008000000 */
[----:B------:R-:W-:Y:S01]  /*0dd0*/  USHF.R.U32.HI UR4, URZ, 0x2, UR5 ;  /* 0x000000023f047899 */ /* 0x000fe20008011605 */
[----:B------:R-:W-:-:S03]  /*0de0*/  IMAD.X R17, R23, 0x1, R17, P0 ;  /* 0x0000000117117824 */ /* 0x000fc600000e0611 */
[----:B------:R-:W-:Y:S02]  /*0df0*/  UIMAD UR38, UR4, -0x5, UR40 ;  /* 0xfffffffb042678a4 */ /* 0x000fe4000f8e0228 */
[----:B------:R-:W-:-:S12]  /*0e00*/  @UP0 ULOP3.LUT UR39, UR4, 0x1, URZ, 0xc0, !UPT ;  /* 0x0000000104270892 */ /* 0x000fd8000f8ec03f */
.L_x_11:
[----:B------:R-:W-:Y:S01]  /*0e10*/  ISETP.GE.U32.AND P0, PT, R18, UR8, PT ;  /* 0x0000000812007c0c */ /* 0x000fe2000bf06070 */
[----:B------:R-:W-:Y:S01]  /*0e20*/  IMAD.MOV.U32 R19, RZ, RZ, -0x1 ;  /* 0xffffffffff137424 */ /* 0x000fe200078e00ff */
[----:B------:R-:W-:Y:S01]  /*0e30*/  PRMT R8, RZ, 0x7610, R8 ;  /* 0x00007610ff087816 */ /* 0x000fe20000000008 */
[----:B------:R-:W-:Y:S01]  /*0e40*/  IMAD.MOV.U32 R22, RZ, RZ, -0x1 ;  /* 0xffffffffff167424 */ /* 0x000fe200078e00ff */
[----:B------:R-:W-:Y:S01]  /*0e50*/  ISETP.GE.U32.AND.EX P0, PT, R17, UR9, PT, P0 ;  /* 0x0000000911007c0c */ /* 0x000fe2000bf06100 */
[----:B------:R-:W-:-:S12]  /*0e60*/  IMAD.MOV.U32 R2, RZ, RZ, -0x1 ;  /* 0xffffffffff027424 */ /* 0x000fd800078e00ff */
[----:B------:R-:W-:Y:S05]  /*0e70*/  @P0 BRA `(.L_x_12) ;  /* 0x00000004002c0947 */ /* 0x000fea0003800000 */
[----:B------:R-:W1:Y:S01]  /*0e80*/  LDC.64 R26, c[0x0][0x628] ;  /* 0x00018a00ff1a7b82 */ /* 0x000e620000000a00 */
[----:B------:R-:W-:Y:S02]  /*0e90*/  IMAD.MOV.U32 R8, RZ, RZ, R18 ;  /* 0x000000ffff087224 */ /* 0x000fe400078e0012 */
[----:B------:R-:W-:-:S05]  /*0ea0*/  IMAD.MOV.U32 R9, RZ, RZ, R17 ;  /* 0x000000ffff097224 */ /* 0x000fca00078e0011 */
[----:B------:R-:W4:Y:S08]  /*0eb0*/  LDC R2, c[0x0][0x630] ;  /* 0x00018c00ff027b82 */ /* 0x000f300000000800 */
[----:B------:R-:W0:Y:S01]  /*0ec0*/  LDC.64 R28, c[0x0][0x620] ;  /* 0x00018800ff1c7b82 */ /* 0x000e220000000a00 */
[----:B-1----:R-:W-:-:S04]  /*0ed0*/  ISETP.NE.U32.AND P0, PT, R26, RZ, PT ;  /* 0x000000ff1a00720c */ /* 0x002fc80003f05070 */
[----:B------:R-:W-:-:S13]  /*0ee0*/  ISETP.NE.AND.EX P0, PT, R27, RZ, PT, P0 ;  /* 0x000000ff1b00720c */ /* 0x000fda0003f05300 */
[----:B0---4-:R-:W-:Y:S05]  /*0ef0*/  @!P0 BRA `(.L_x_13) ;  /* 0x0000000000288947 */ /* 0x011fea0003800000 */
[----:B------:R-:W0:Y:S02]  /*0f00*/  LDC R13, c[0x0][0x634] ;  /* 0x00018d00ff0d7b82 */ /* 0x000e240000000800 */
[----:B0-----:R-:W-:-:S05]  /*0f10*/  IADD3 R13, P0, R18, R13, RZ ;  /* 0x0000000d120d7210 */ /* 0x001fca0007f1e0ff */
[----:B------:R-:W-:-:S04]  /*0f20*/  IMAD.X R15, RZ, RZ, R17, P0 ;  /* 0x000000ffff0f7224 */ /* 0x000fc800000e0611 */
[----:B------:R-:W-:-:S04]  /*0f30*/  IMAD.WIDE.U32 R8, R15, R26, RZ ;  /* 0x0000001a0f087225 */ /* 0x000fc800078e00ff */
[----:B------:R-:W-:-:S04]  /*0f40*/  IMAD.WIDE.U32 R10, P0, R13, R27, R8 ;  /* 0x0000001b0d0a7225 */ /* 0x000fc80007800008 */
[----:B------:R-:W-:-:S04]  /*0f50*/  IMAD.WIDE.U32 R8, R13, R26, RZ ;  /* 0x0000001a0d087225 */ /* 0x000fc800078e00ff */
[----:B------:R-:W-:Y:S01]  /*0f60*/  IMAD.X R13, RZ, RZ, RZ, P0 ;  /* 0x000000ffff0d7224 */ /* 0x000fe200000e06ff */
[----:B------:R-:W-:Y:S01]  /*0f70*/  IADD3 RZ, P0, R9, R10, RZ ;  /* 0x0000000a09ff7210 */ /* 0x000fe20007f1e0ff */
[----:B------:R-:W-:-:S04]  /*0f80*/  IMAD.MOV.U32 R12, RZ, RZ, R11 ;  /* 0x000000ffff0c7224 */ /* 0x000fc800078e000b */
[----:B------:R-:W-:-:S08]  /*0f90*/  IMAD.WIDE.U32.X R8, R15, R27, R12, P0 ;  /* 0x0000001b0f087225 */ /* 0x000fd000000e040c */
.L_x_13:
[----:B------:R-:W0:Y:S01]  /*0fa0*/  LDC.64 R32, c[0x0][0x640] ;  /* 0x00019000ff207b82 */ /* 0x000e220000000a00 */
[-C--:B------:R-:W-:Y:S01]  /*0fb0*/  SHF.R.U64 R30, R8, R2.reuse, R9 ;  /* 0x00000002081e7219 */ /* 0x080fe20000001209 */
[----:B------:R-:W-:Y:S01]  /*0fc0*/  IMAD.MOV.U32 R19, RZ, RZ, R17 ;  /* 0x000000ffff137224 */ /* 0x000fe200078e0011 */
[----:B------:R-:W-:Y:S02]  /*0fd0*/  SHF.R.U32.HI R2, RZ, R2, R9 ;  /* 0x00000002ff027219 */ /* 0x000fe40000011609 */
[----:B------:R-:W-:-:S03]  /*0fe0*/  IADD3 R11, P0, RZ, -R30, RZ ;  /* 0x8000001eff0b7210 */ /* 0x000fc60007f1e0ff */
[----:B------:R-:W1:Y:S02]  /*0ff0*/  LDC R10, c[0x0][0x618] ;  /* 0x00018600ff0a7b82 */ /* 0x000e640000000800 */
[----:B------:R-:W-:-:S04]  /*1000*/  IMAD.X R9, RZ, RZ, ~R2, P0 ;  /* 0x000000ffff097224 */ /* 0x000fc800000e0e02 */
[-C--:B------:R-:W-:Y:S02]  /*1010*/  IMAD R2, R9, R28.reuse, RZ ;  /* 0x0000001c09027224 */ /* 0x080fe400078e02ff */
[----:B------:R-:W4:Y:S01]  /*1020*/  LDC R13, c[0x0][0x608] ;  /* 0x00018200ff0d7b82 */ /* 0x000f220000000800 */
[----:B------:R-:W-:-:S04]  /*1030*/  IMAD.WIDE.U32 R8, R11, R28, R18 ;  /* 0x0000001c0b087225 */ /* 0x000fc800078e0012 */
[----:B------:R-:W-:Y:S02]  /*1040*/  IMAD R11, R11, R29, R2 ;  /* 0x0000001d0b0b7224 */ /* 0x000fe400078e0202 */
[----:B------:R-:W-:Y:S01]  /*1050*/  IMAD.MOV.U32 R2, RZ, RZ, -0x1 ;  /* 0xffffffffff027424 */ /* 0x000fe200078e00ff */
[----:B------:R-:W2:Y:S01]  /*1060*/  LDC R31, c[0x0][0x658] ;  /* 0x00019600ff1f7b82 */ /* 0x000ea20000000800 */
[----:B------:R-:W-:Y:S01]  /*1070*/  IMAD.IADD R9, R9, 0x1, R11 ;  /* 0x0000000109097824 */ /* 0x000fe200078e020b */
[----:B0-----:R-:W-:Y:S01]  /*1080*/  ISETP.NE.U32.AND P0, PT, R32, RZ, PT ;  /* 0x000000ff2000720c */ /* 0x001fe20003f05070 */
[----:B------:R-:W-:-:S03]  /*1090*/  IMAD.MOV.U32 R28, RZ, RZ, 0x1 ;  /* 0x00000001ff1c7424 */ /* 0x000fc600078e00ff */
[----:B------:R-:W-:Y:S02]  /*10a0*/  ISETP.NE.AND.EX P0, PT, R33, RZ, PT, P0 ;  /* 0x000000ff2100720c */ /* 0x000fe40003f05300 */
[----:B------:R-:W0:Y:S01]  /*10b0*/  LDC R27, c[0x0][0x600] ;  /* 0x00018000ff1b7b82 */ /* 0x000e220000000800 */
[-CC-:B-1----:R-:W-:Y:S02]  /*10c0*/  SHF.R.U64 R25, R8, R10.reuse, R9.reuse ;  /* 0x0000000a08197219 */ /* 0x182fe40000001209 */
[----:B------:R-:W-:-:S05]  /*10d0*/  SHF.R.U32.HI R8, RZ, R10, R9 ;  /* 0x0000000aff087219 */ /* 0x000fca0000011609 */
[----:B------:R-:W1:Y:S01]  /*10e0*/  LDC R22, c[0x0][0x648] ;  /* 0x00019200ff167b82 */ /* 0x000e620000000800 */
[-CC-:B----4-:R-:W-:Y:S02]  /*10f0*/  SHF.R.U64 R34, R25, R13.reuse, R8.reuse ;  /* 0x0000000d19227219 */ /* 0x190fe40000001208 */
[----:B------:R-:W-:-:S05]  /*1100*/  SHF.R.U32.HI R8, RZ, R13, R8 ;  /* 0x0000000dff087219 */ /* 0x000fca0000011608 */
[----:B------:R-:W4:Y:S01]  /*1110*/  LDC R26, c[0x0][0x638] ;  /* 0x00018e00ff1a7b82 */ /* 0x000f220000000800 */
[-CC-:B--2---:R-:W-:Y:S02]  /*1120*/  SHF.R.U64 R36, R34, R31.reuse, R8.reuse ;  /* 0x0000001f22247219 */ /* 0x184fe40000001208 */
[-C--:B------:R-:W-:Y:S02]  /*1130*/  SHF.L.U32 R2, R2, R31.reuse, RZ ;  /* 0x0000001f02027219 */ /* 0x080fe400000006ff */
[----:B------:R-:W-:Y:S01]  /*1140*/  SHF.R.U32.HI R9, RZ, R31, R8 ;  /* 0x0000001fff097219 */ /* 0x000fe20000011608 */
[----:B------:R-:W-:Y:S01]  /*1150*/  IMAD.MOV.U32 R8, RZ, RZ, R36 ;  /* 0x000000ffff087224 */ /* 0x000fe200078e0024 */
[----:B------:R-:W-:Y:S01]  /*1160*/  LOP3.LUT R15, RZ, R2, RZ, 0x33, !PT ;  /* 0x00000002ff0f7212 */ /* 0x000fe200078e33ff */
[----:B------:R-:W2:Y:S01]  /*1170*/  LDC R29, c[0x0][0x610] ;  /* 0x00018400ff1d7b82 */ /* 0x000ea20000000800 */
[----:B------:R-:W-:Y:S05]  /*1180*/  @!P0 BRA `(.L_x_14) ;  /* 0x0000000000288947 */ /* 0x000fea0003800000 */
[----:B------:R-:W3:Y:S02]  /*1190*/  LDC R13, c[0x0][0x64c] ;  /* 0x00019300ff0d7b82 */ /* 0x000ee40000000800 */
[----:B---3--:R-:W-:-:S05]  /*11a0*/  IADD3 R13, P0, R36, R13, RZ ;  /* 0x0000000d240d7210 */ /* 0x008fca0007f1e0ff */
        /* <DEDUP_REMOVED lines=8> */
.L_x_14:
[----:B-1----:R-:W-:Y:S01]  /*1230*/  SHF.R.U64 R7, R8, R22, R9 ;  /* 0x0000001608077219 */ /* 0x002fe20000001209 */
[----:B0-----:R-:W-:Y:S01]  /*1240*/  VIADD R8, R27, 0xffffffff ;  /* 0xffffffff1b087836 */ /* 0x001fe20000000000 */
[----:B------:R-:W-:Y:S01]  /*1250*/  SHF.L.U32 R2, R28, R31, RZ ;  /* 0x0000001f1c027219 */ /* 0x000fe200000006ff */
[----:B------:R-:W-:Y:S01]  /*1260*/  @P1 IMAD R20, R21, R24, R6 ;  /* 0x0000001815141224 */ /* 0x000fe200078e0206 */
[----:B------:R-:W-:Y:S01]  /*1270*/  LOP3.LUT R15, R34, R15, RZ, 0xc0, !PT ;  /* 0x0000000f220f7212 */ /* 0x000fe200078ec0ff */
[----:B------:R-:W-:Y:S01]  /*1280*/  IMAD.MOV R9, RZ, RZ, -R7 ;  /* 0x000000ffff097224 */ /* 0x000fe200078e0a07 */
[----:B------:R-:W-:Y:S01]  /*1290*/  LOP3.LUT R8, R25, R8, RZ, 0xc0, !PT ;  /* 0x0000000819087212 */ /* 0x000fe200078ec0ff */
[----:B------:R-:W-:Y:S02]  /*12a0*/  IMAD.MOV.U32 R6, RZ, RZ, 0x1 ;  /* 0x00000001ff067424 */ /* 0x000fe400078e00ff */
[----:B------:R-:W-:Y:S02]  /*12b0*/  IMAD R15, R2, R7, R15 ;  /* 0x00000007020f7224 */ /* 0x000fe400078e020f */
[----:B----4-:R-:W-:-:S02]  /*12c0*/  IMAD R2, R9, R26, R36 ;  /* 0x0000001a09027224 */ /* 0x010fc400078e0224 */
[----:B--2---:R-:W-:Y:S02]  /*12d0*/  IMAD R19, R15, R29, R20 ;  /* 0x0000001d0f137224 */ /* 0x004fe400078e0214 */
[--C-:B------:R-:W-:Y:S01]  /*12e0*/  IMAD R2, R2, R27, R8.reuse ;  /* 0x0000001b02027224 */ /* 0x100fe200078e0208 */
[----:B------:R-:W-:-:S04]  /*12f0*/  PRMT R8, R6, 0x7610, R8 ;  /* 0x0000761006087816 */ /* 0x000fc80000000008 */
[----:B------:R-:W-:Y:S02]  /*1300*/  SEL R22, R2, R19, !P1 ;  /* 0x0000001302167207 */ /* 0x000fe40004800000 */
[----:B------:R-:W-:Y:S01]  /*1310*/  SEL R19, R19, R2, !P1 ;  /* 0x0000000213137207 */ /* 0x000fe20004800000 */
[----:B------:R-:W-:-:S07]  /*1320*/  IMAD.MOV.U32 R2, RZ, RZ, R30 ;  /* 0x000000ffff027224 */ /* 0x000fce00078e001e */
.L_x_12:
[----:B------:R-:W-:Y:S05]  /*1330*/  @!P3 BRA `(.L_x_15) ;  /* 0x00000000000cb947 */ /* 0x000fea0003800000 */
[----:B------:R-:W-:Y:S01]  /*1340*/  UCGABAR_WAIT ;  /* 0x0000000000007dc7 */ /* 0x000fe20008000000 */
[----:B------:R-:W-:Y:S01]  /*1350*/  CCTL.IVALL ;  /* 0x00000000ff00798f */ /* 0x000fe20002000000 */
[----:B------:R-:W-:Y:S05]  /*1360*/  BRA `(.L_x_16) ;  /* 0x0000000000047947 */ /* 0x000fea0003800000 */
.L_x_15:
[----:B------:R-:W-:Y:S06]  /*1370*/  BAR.SYNC.DEFER_BLOCKING 0x0 ;  /* 0x0000000000007b1d */ /* 0x000fec0000010000 */
.L_x_16:
[----:B------:R-:W-:Y:S05]  /*1380*/  @!P2 BRA `(.L_x_17) ;  /* 0x00000054000ca947 */ /* 0x000fea0003800000 */
[----:B------:R-:W-:-:S13]  /*1390*/  ISETP.GT.U32.AND P0, PT, R35, 0x1, PT ;  /* 0x000000012300780c */ /* 0x000fda0003f04070 */
[----:B------:R-:W-:Y:S05]  /*13a0*/  @P0 EXIT ;  /* 0x000000000000094d */ /* 0x000fea0003800000 */
.L_x_18:
[----:B------:R-:W-:-:S08]  /*13b0*/  NOP ;  /* 0x0000000000007918 */ /* 0x000fd00000000000 */
[----:B------:R-:W1:Y:S02]  /*13c0*/  USETMAXREG.TRY_ALLOC.CTAPOOL UP0, 0xe8 ;  /* 0x000000e8000079c8 */ /* 0x000e640008000600 */
[----:B-1----:R-:W-:-:S13]  /*13d0*/  PLOP3.LUT P0, PT, PT, PT, UP0, 0x80, 0x0 ;  /* 0x000000000000781c */ /* 0x002fda0003f0f008 */
[----:B------:R-:W-:Y:S05]  /*13e0*/  @!P0 BRA `(.L_x_18) ;  /* 0xfffffffc00f08947 */ /* 0x000fea000383ffff */
[----:B------:R-:W-:-:S13]  /*13f0*/  LOP3.LUT P0, RZ, R8, 0xff, RZ, 0xc0, !PT ;  /* 0x000000ff08ff7812 */ /* 0x000fda000780c0ff */
[----:B------:R-:W-:Y:S05]  /*1400*/  @!P0 EXIT ;  /* 0x000000000000894d */ /* 0x000fea0003800000 */
[----:B------:R-:W1:Y:S01]  /*1410*/  S2UR UR4, SR_CgaCtaId ;  /* 0x00000000000479c3 */ /* 0x000e620000008800 */
[----:B--2---:R-:W-:Y:S01]  /*1420*/  VIADD R14, R14, 0xffffffff ;  /* 0xffffffff0e0e7836 */ /* 0x004fe20000000000 */
[CC--:B------:R-:W-:Y:S01]  /*1430*/  LEA.HI R4, R0.reuse, R3.reuse, RZ, 0x2 ;  /* 0x0000000300047211 */ /* 0x0c0fe200078f10ff */
[----:B------:R-:W-:Y:S01]  /*1440*/  UMOV UR41, 0x400 ;  /* 0x0000040000297882 */ /* 0x000fe20000000000 */
[----:B------:R-:W-:Y:S01]  /*1450*/  LEA.HI R0, R0, R3, RZ, 0x5 ;  /* 0x0000000300007211 */ /* 0x000fe200078f28ff */
[----:B------:R-:W-:Y:S01]  /*1460*/  UISETP.LT.AND UP0, UPT, UR40, 0x1, UPT ;  /* 0x000000012800788c */ /* 0x000fe2000bf01270 */
[----:B------:R-:W-:Y:S01]  /*1470*/  R2UR UR42, R14 ;  /* 0x000000000e2a72ca */ /* 0x000fe200000e0000 */
[----:B------:R-:W-:Y:S01]  /*1480*/  ULDC UR6, c[0x0][0x284] ;  /* 0x0000a10000067ab9 */ /* 0x000fe20000000800 */
[--C-:B------:R-:W-:Y:S01]  /*1490*/  SHF.R.S32.HI R92, RZ, 0x2, R4.reuse ;  /* 0x00000002ff5c7819 */ /* 0x100fe20000011404 */
[----:B------:R-:W-:Y:S01]  /*14a0*/  USEL UR43, UR40, 0x1, UP0 ;  /* 0x00000001282b7887 */ /* 0x000fe20008000000 */
[----:B------:R-:W-:Y:S01]  /*14b0*/  SHF.R.S32.HI R5, RZ, 0x1f, R4 ;  /* 0x0000001fff057819 */ /* 0x000fe20000011404 */
[----:B------:R-:W-:Y:S01]  /*14c0*/  USHF.L.U32 UR46, UR40, 0x1, URZ ;  /* 0x00000001282e7899 */ /* 0x000fe2000800063f */
[----:B------:R-:W-:Y:S01]  /*14d0*/  LOP3.LUT R4, R4, 0xfffffffc, RZ, 0xc0, !PT ;  /* 0xfffffffc04047812 */ /* 0x000fe200078ec0ff */
[----:B------:R-:W-:Y:S01]  /*14e0*/  UIADD3 UR43, -UR43, UR40, URZ ;  /* 0x000000282b2b7290 */ /* 0x000fe2000fffe13f */
[----:B------:R-:W-:-:S02]  /*14f0*/  LEA.HI R5, R5, R92, RZ, 0x3 ;  /* 0x0000005c05057211 */ /* 0x000fc400078f18ff */
[----:B------:R-:W-:Y:S01]  /*1500*/  ISETP.NE.AND P0, PT, R14, RZ, PT ;  /* 0x000000ff0e00720c */ /* 0x000fe20003f05270 */
[----:B---3--:R-:W-:Y:S01]  /*1510*/  IMAD.IADD R91, R3, 0x1, -R4 ;  /* 0x00000001035b7824 */ /* 0x008fe200078e0a04 */
[----:B------:R-:W-:Y:S01]  /*1520*/  LOP3.LUT R5, R5, 0xfffffff8, RZ, 0xc0, !PT ;  /* 0xfffffff805057812 */ /* 0x000fe200078ec0ff */
[----:B------:R-:W-:Y:S01]  /*1530*/  USHF.L.U32 UR42, UR42, 0x3, URZ ;  /* 0x000000032a2a7899 */ /* 0x000fe2000800063f */
[----:B------:R-:W-:Y:S02]  /*1540*/  LOP3.LUT R102, R16, 0x1, RZ, 0xfc, !PT ;  /* 0x0000000110667812 */ /* 0x000fe400078efcff */
[----:B------:R-:W-:Y:S01]  /*1550*/  SEL R103, RZ, 0x1, P0 ;  /* 0x00000001ff677807 */ /* 0x000fe20000000000 */
[----:B------:R-:W-:Y:S01]  /*1560*/  IMAD.IADD R92, R92, 0x1, -R5 ;  /* 0x000000015c5c7824 */ /* 0x000fe200078e0a05 */
[----:B-1----:R-:W-:Y:S01]  /*1570*/  ULEA UR41, UR4, UR41, 0x18 ;  /* 0x0000002904297291 */ /* 0x002fe2000f8ec03f */
[----:B------:R-:W-:Y:S01]  /*1580*/  SHF.R.S32.HI R5, RZ, 0x5, R0 ;  /* 0x00000005ff057819 */ /* 0x000fe20000011400 */
[----:B------:R-:W-:-:S02]  /*1590*/  IMAD.U32 R95, RZ, RZ, UR42 ;  /* 0x0000002aff5f7e24 */ /* 0x000fc4000f8e00ff */
[----:B------:R-:W-:Y:S01]  /*15a0*/  UIADD3 UR47, UR41, 0x60, URZ ;  /* 0x00000060292f7890 */ /* 0x000fe2000fffe03f */
[--C-:B------:R-:W-:Y:S01]  /*15b0*/  SHF.R.S32.HI R93, RZ, 0x1f, R92.reuse ;  /* 0x0000001fff5d7819 */ /* 0x100fe2000001145c */
[----:B------:R-:W-:Y:S01]  /*15c0*/  UIADD3 UR4, UR41, 0x180, URZ ;  /* 0x0000018029047890 */ /* 0x000fe2000fffe03f */
[--C-:B------:R-:W-:Y:S01]  /*15d0*/  IMAD R98, R5, -0x10, -R92.reuse ;  /* 0xfffffff005627824 */ /* 0x100fe200078e0a5c */
[----:B------:R-:W-:Y:S01]  /*15e0*/  UIADD3 UR5, UR41, 0x5180, URZ ;  /* 0x0000518029057890 */ /* 0x000fe2000fffe03f */
[----:B------:R-:W-:Y:S01]  /*15f0*/  LOP3.LUT R97, R95, 0x8, RZ, 0xc0, !PT ;  /* 0x000000085f617812 */ /* 0x000fe200078ec0ff */
[----:B------:R-:W-:Y:S01]  /*1600*/  USHF.R.U32.HI UR4, URZ, 0x4, UR4 ;  /* 0x000000043f047899 */ /* 0x000fe20008011604 */
[----:B------:R-:W-:Y:S01]  /*1610*/  IMAD.U32 R94, RZ, RZ, UR47 ;  /* 0x0000002fff5e7e24 */ /* 0x000fe2000f8e00ff */
[----:B------:R-:W-:Y:S01]  /*1620*/  USHF.R.U32.HI UR5, URZ, 0x4, UR5 ;  /* 0x000000043f057899 */ /* 0x000fe20008011605 */
[----:B------:R-:W-:Y:S01]  /*1630*/  IMAD.WIDE R92, R5, 0x10, R92 ;  /* 0x00000010055c7825 */ /* 0x000fe200078e025c */
[----:B------:R-:W-:Y:S01]  /*1640*/  ULOP3.LUT UR4, UR4, 0x3fff, URZ, 0xc0, !UPT ;  /* 0x00003fff04047892 */ /* 0x000fe2000f8ec03f */
[----:B------:R-:W-:Y:S01]  /*1650*/  LOP3.LUT R95, R95, 0x8, RZ, 0xc, !PT ;  /* 0x000000085f5f7812 */ /* 0x000fe200078e0cff */
[----:B------:R-:W-:Y:S01]  /*1660*/  ULOP3.LUT UR5, UR5, 0x3fff, URZ, 0xc0, !UPT ;  /* 0x00003fff05057892 */ /* 0x000fe2000f8ec03f */
[----:B------:R-:W-:Y:S01]  /*1670*/  VIADD R96, R94, UR42 ;  /* 0x0000002a5e607c36 */ /* 0x000fe20008000000 */
[----:B------:R-:W-:Y:S01]  /*1680*/  LOP3.LUT R97, R97, 0x18, RZ, 0x3c, !PT ;  /* 0x0000001861617812 */ /* 0x000fe200078e3cff */
[----:B------:R-:W-:Y:S01]  /*1690*/  VIADD R98, R98, UR6 ;  /* 0x0000000662627c36 */ /* 0x000fe20008000000 */
[----:B------:R-:W-:-:S02]  /*16a0*/  ULOP3.LUT UR44, UR4, 0x10000, URZ, 0xfc, !UPT ;  /* 0x00010000042c7892 */ /* 0x000fc4000f8efc3f */
[----:B------:R-:W-:-:S12]  /*16b0*/  ULOP3.LUT UR45, UR5, 0x10000, URZ, 0xfc, !UPT ;  /* 0x00010000052d7892 */ /* 0x000fd8000f8efc3f */
.L_x_166:
[----:B------:R-:W-:Y:S01]  /*16c0*/  SHF.L.U32 R3, R103, 0x1f, RZ ;  /* 0x0000001f67037819 */ /* 0x000fe200000006ff */
[----:B------:R-:W-:Y:S02]  /*16d0*/  ULDC UR4, c[0x0][0x28c] ;  /* 0x0000a30000047ab9 */ /* 0x000fe40000000800 */
[----:B------:R-:W-:Y:S01]  /*16e0*/  ISETP.LT.AND P1, PT, RZ, UR4, PT ;  /* 0x00000004ff007c0c */ /* 0x000fe2000bf21270 */
[----:B------:R-:W1:Y:S02]  /*16f0*/  SYNCS.PHASECHK.TRANS64.TRYWAIT P0, [R94+UR42], R3 ;  /* 0x000000035e0075a7 */ /* 0x000e64000800016a */
[----:B-1-3--:R-:W-:Y:S10]  /*1700*/  @!P0 BRA `(.L_x_19) ;  /* 0x0000006000648947 */ /* 0x00aff40003800000 */
.L_x_189:
[----:B------:R-:W-:Y:S05]  /*1710*/  @P1 BRA `(.L_x_20) ;  /* 0x0000000000401947 */ /* 0x000fea0003800000 */
[----:B------:R-:W-:Y:S01]  /*1720*/  MOV R0, 0x0 ;  /* 0x0000000000007802 */ /* 0x000fe20000000f00 */
[----:B------:R-:W-:Y:S01]  /*1730*/  ULDC.64 UR4, c[0x4][0x68] ;  /* 0x01001a0000047ab9 */ /* 0x000fe20000000a00 */
[----:B------:R-:W-:Y:S01]  /*1740*/  ULDC.64 UR6, c[0x4][0x8] ;  /* 0x0100020000067ab9 */ /* 0x000fe20000000a00 */
[----:B------:R-:W-:Y:S01]  /*1750*/  IMAD.U32 R4, RZ, RZ, UR4 ;  /* 0x00000004ff047e24 */ /* 0x000fe2000f8e00ff */
[----:B------:R2:W3:Y:S01]  /*1760*/  LDC.64 R14, c[0x4][R0] ;  /* 0x01000000000e7b82 */ /* 0x0004e20000000a00 */
[----:B------:R-:W-:Y:S01]  /*1770*/  IMAD.U32 R5, RZ, RZ, UR5 ;  /* 0x00000005ff057e24 */ /* 0x000fe2000f8e00ff */
[----:B------:R-:W-:Y:S01]  /*1780*/  ULDC.64 UR4, c[0x4][0x70] ;  /* 0x01001c0000047ab9 */ /* 0x000fe20000000a00 */
[----:B------:R-:W-:Y:S02]  /*1790*/  IMAD.U32 R10, RZ, RZ, UR6 ;  /* 0x00000006ff0a7e24 */ /* 0x000fe4000f8e00ff */
[----:B------:R-:W-:Y:S02]  /*17a0*/  IMAD.U32 R6, RZ, RZ, UR4 ;  /* 0x00000004ff067e24 */ /* 0x000fe4000f8e00ff */
[----:B------:R-:W-:-:S02]  /*17b0*/  IMAD.U32 R7, RZ, RZ, UR5 ;  /* 0x00000005ff077e24 */ /* 0x000fc4000f8e00ff */
[----:B------:R-:W-:Y:S02]  /*17c0*/  IMAD.U32 R11, RZ, RZ, UR7 ;  /* 0x00000007ff0b7e24 */ /* 0x000fe4000f8e00ff */
[----:B------:R-:W-:Y:S02]  /*17d0*/  IMAD.MOV.U32 R8, RZ, RZ, 0x1e1 ;  /* 0x000001e1ff087424 */ /* 0x000fe400078e00ff */
[----:B0-----:R-:W-:Y:S02]  /*17e0*/  IMAD.MOV.U32 R12, RZ, RZ, 0x1 ;  /* 0x00000001ff0c7424 */ /* 0x001fe400078e00ff */
[----:B--2---:R-:W-:-:S07]  /*17f0*/  IMAD.MOV.U32 R13, RZ, RZ, RZ ;  /* 0x000000ffff0d7224 */ /* 0x004fce00078e00ff */
[----:B------:R-:W-:-:S07]  /*1800*/  LEPC R20, `(.L_x_20) ;  /* 0x000000001014794e */ /* 0x000fce0000000000 */
[----:B-1-3-5:R-:W-:Y:S05]  /*1810*/  CALL.ABS.NOINC R14 ;  /* 0x000000000e007343 */ /* 0x02afea0003c00000 */
.L_x_20:
[----:B------:R-:W-:-:S13]  /*1820*/  ISETP.NE.AND P0, PT, R102, 0x3, PT ;  /* 0x000000036600780c */ /* 0x000fda0003f05270 */
[----:B------:R-:W-:Y:S05]  /*1830*/  @!P0 BRA `(.L_x_21) ;  /* 0x0000000000048947 */ /* 0x000fea0003800000 */
[----:B------:R-:W-:Y:S01]  /*1840*/  BPT.TRAP 0x1 ;  /* 0x000000040000795c */ /* 0x000fe20000300000 */
.L_x_21:
[----:B-1----:R-:W-:Y:S02]  /*1850*/  IMAD.U32 R3, RZ, RZ, UR38 ;  /* 0x00000026ff037e24 */ /* 0x002fe4000f8e00ff */
[----:B------:R-:W-:-:S03]  /*1860*/  IMAD.U32 R0, RZ, RZ, UR39 ;  /* 0x00000027ff007e24 */ /* 0x000fc6000f8e00ff */
[----:B------:R-:W-:Y:S02]  /*1870*/  LEA R3, R3, UR41, 0x3 ;  /* 0x0000002903037c11 */ /* 0x000fe4000f8e18ff */
[----:B------:R-:W-:-:S04]  /*1880*/  SHF.L.U32 R0, R0, 0x1f, RZ ;  /* 0x0000001f00007819 */ /* 0x000fc800000006ff */
[----:B------:R1:W2:Y:S01]  /*1890*/  SYNCS.PHASECHK.TRANS64.TRYWAIT P1, [R3+URZ], R0 ;  /* 0x00000000030075a7 */ /* 0x0002a2000802017f */
[----:B------:R-:W-:Y:S05]  /*18a0*/  @!P0 BRA `(.L_x_22) ;  /* 0x0000000000048947 */ /* 0x000fea0003800000 */
[----:B------:R-:W-:Y:S01]  /*18b0*/  BPT.TRAP 0x1 ;  /* 0x000000040000795c */ /* 0x000fe20000300000 */
.L_x_22:
[----:B--2---:R-:W-:Y:S05]  /*18c0*/  @P1 BRA `(.L_x_23) ;  /* 0x0000000000081947 */ /* 0x004fea0003800000 */
[----:B------:R-:W2:Y:S02]  /*18d0*/  SYNCS.PHASECHK.TRANS64.TRYWAIT P1, [R3+URZ], R0 ;  /* 0x00000000030075a7 */ /* 0x000ea4000802017f */
[----:B--2---:R-:W-:Y:S05]  /*18e0*/  @!P1 BRA `(.L_x_24) ;  /* 0x0000006000009947 */ /* 0x004fea0003800000 */
.L_x_23:
[----:B------:R-:W-:Y:S05]  /*18f0*/  WARPSYNC.ALL ;  /* 0x0000000000007948 */ /* 0x000fea0003800000 */
[----:B------:R-:W-:Y:S01]  /*1900*/  ULEA UR4, UR38, UR44, 0x8 ;  /* 0x0000002c26047291 */ /* 0x000fe2000f8e403f */
[----:B------:R-:W-:Y:S01]  /*1910*/  WARPGROUP.ARRIVE ;  /* 0x00000000000079c5 */ /* 0x000fe20000000000 */
[----:B------:R-:W-:Y:S01]  /*1920*/  ULEA UR6, UR38, UR45, 0x9 ;  /* 0x0000002d26067291 */ /* 0x000fe2000f8e483f */
[----:B-12---:R-:W-:Y:S01]  /*1930*/  IMAD.U32 R0, RZ, RZ, UR43 ;  /* 0x0000002bff007e24 */ /* 0x006fe2000f8e00ff */
[----:B------:R-:W-:Y:S01]  /*1940*/  UMOV UR5, 0x80000020 ;  /* 0x8000002000057882 */ /* 0x000fe20000000000 */
[----:B------:R-:W-:-:S03]  /*1950*/  UMOV UR7, 0x80000020 ;  /* 0x8000002000077882 */ /* 0x000fc60000000000 */
[----:B------:R-:W-:-:S03]  /*1960*/  ISETP.GE.AND P1, PT, R0, 0x1, PT ;  /* 0x000000010000780c */ /* 0x000fc60003f26270 */
[----:B------:R-:W-:Y:S01]  /*1970*/  HGMMA.64x128x16.F32 R24, gdesc[UR4], RZ, !UPT, gsb0 ;  /* 0x01e00000041879f0 */ /* 0x000fe2000c0008ff */
[----:B------:R-:W-:Y:S02]  /*1980*/  UIADD3 UR4, UR4, 0x2, URZ ;  /* 0x0000000204047890 */ /* 0x000fe4000fffe03f */
[----:B------:R-:W-:Y:S01]  /*1990*/  UIADD3 UR6, UR6, 0x2, URZ ;  /* 0x0000000206067890 */ /* 0x000fe2000fffe03f */
[----:B------:R-:W-:Y:S01]  /*19a0*/  UMOV UR5, 0x80000020 ;  /* 0x8000002000057882 */ /* 0x000fe20000000000 */
[----:B------:R-:W-:Y:S01]  /*19b0*/  UMOV UR7, 0x80000020 ;  /* 0x8000002000077882 */ /* 0x000fe20000000000 */
[----:B------:R-:W-:Y:S02]  /*19c0*/  WARPGROUP.DEPBAR.LE gsb0, 0x0 ;  /* 0x00008000000079c5 */ /* 0x000fe40000010000 */
[----:B------:R-:W-:-:S06]  /*19d0*/  WARPGROUP.ARRIVE ;  /* 0x00000000000079c5 */ /* 0x000fcc0000000000 */
[----:B------:R-:W-:Y:S03]  /*19e0*/  HGMMA.64x128x16.F32 R24, gdesc[UR4], R24, gsb0 ;  /* 0x01e00000041879f0 */ /* 0x000fe60008000818 */
[----:B------:R-:W-:Y:S02]  /*19f0*/  WARPGROUP.DEPBAR.LE gsb0, 0x0 ;  /* 0x00008000000079c5 */ /* 0x000fe40000010000 */
[----:B------:R-:W-:Y:S05]  /*1a00*/  @!P1 BRA `(.L_x_25) ;  /* 0x0000000000d49947 */ /* 0x000fea0003800000 */
[----:B------:R-:W-:Y:S01]  /*1a10*/  UIADD3 UR4, UR38, 0x1, URZ ;  /* 0x0000000126047890 */ /* 0x000fe2000fffe03f */
[----:B------:R-:W-:Y:S02]  /*1a20*/  IMAD.U32 R0, RZ, RZ, UR43 ;  /* 0x0000002bff007e24 */ /* 0x000fe4000f8e00ff */
[----:B------:R-:W-:Y:S01]  /*1a30*/  IMAD.U32 R3, RZ, RZ, UR38 ;  /* 0x00000026ff037e24 */ /* 0x000fe2000f8e00ff */
[----:B------:R-:W-:-:S04]  /*1a40*/  UISETP.NE.AND UP0, UPT, UR4, 0x5, UPT ;  /* 0x000000050400788c */ /* 0x000fc8000bf05270 */
[----:B------:R-:W-:Y:S02]  /*1a50*/  USEL UR5, URZ, 0x1, UP0 ;  /* 0x000000013f057887 */ /* 0x000fe40008000000 */
[----:B------:R-:W-:Y:S02]  /*1a60*/  USEL UR8, UR4, URZ, UP0 ;  /* 0x0000003f04087287 */ /* 0x000fe40008000000 */
[----:B------:R-:W-:-:S06]  /*1a70*/  ULOP3.LUT UR5, UR39, UR5, URZ, 0x3c, !UPT ;  /* 0x0000000527057292 */ /* 0x000fcc000f8e3c3f */
[----:B------:R-:W-:-:S07]  /*1a80*/  IMAD.U32 R6, RZ, RZ, UR5 ;  /* 0x00000005ff067e24 */ /* 0x000fce000f8e00ff */
.L_x_32:
[----:B------:R-:W-:Y:S05]  /*1a90*/  @!P0 BRA `(.L_x_26) ;  /* 0x0000000000048947 */ /* 0x000fea0003800000 */
[----:B------:R-:W-:Y:S01]  /*1aa0*/  BPT.TRAP 0x1 ;  /* 0x000000040000795c */ /* 0x000fe20000300000 */
.L_x_26:
[----:B------:R-:W-:Y:S01]  /*1ab0*/  ULEA UR4, UR8, UR41, 0x3 ;  /* 0x0000002908047291 */ /* 0x000fe2000f8e183f */
[----:B------:R-:W-:-:S08]  /*1ac0*/  SHF.L.U32 R4, R6, 0x1f, RZ ;  /* 0x0000001f06047819 */ /* 0x000fd000000006ff */
[----:B------:R1:W2:Y:S01]  /*1ad0*/  SYNCS.PHASECHK.TRANS64.TRYWAIT P1, [UR4], R4 ;  /* 0x00000004ff0075a7 */ /* 0x0002a20008020144 */
[----:B------:R-:W-:Y:S05]  /*1ae0*/  @!P0 BRA `(.L_x_27) ;  /* 0x0000000000048947 */ /* 0x000fea0003800000 */
[----:B------:R-:W-:Y:S01]  /*1af0*/  BPT.TRAP 0x1 ;  /* 0x000000040000795c */ /* 0x000fe20000300000 */
.L_x_27:
[----:B--2---:R-:W-:Y:S05]  /*1b00*/  @P1 BRA `(.L_x_28) ;  /* 0x0000000000081947 */ /* 0x004fea0003800000 */
[----:B------:R-:W2:Y:S02]  /*1b10*/  SYNCS.PHASECHK.TRANS64.TRYWAIT P1, [UR4], R4 ;  /* 0x00000004ff0075a7 */ /* 0x000ea40008020144 */
[----:B--2---:R-:W-:Y:S05]  /*1b20*/  @!P1 BRA `(.L_x_29) ;  /* 0x0000005c00849947 */ /* 0x004fea0003800000 */
.L_x_28:
[----:B------:R-:W-:Y:S01]  /*1b30*/  ULEA UR4, UR8, UR44, 0x8 ;  /* 0x0000002c08047291 */ /* 0x000fe2000f8e403f */
[----:B------:R-:W-:Y:S01]  /*1b40*/  WARPGROUP.ARRIVE ;  /* 0x00000000000079c5 */ /* 0x000fe20000000000 */
[----:B------:R-:W-:Y:S01]  /*1b50*/  ULEA UR6, UR8, UR45, 0x9 ;  /* 0x0000002d08067291 */ /* 0x000fe2000f8e483f */
[----:B------:R-:W-:Y:S01]  /*1b60*/  UMOV UR5, 0x80000020 ;  /* 0x8000002000057882 */ /* 0x000fe20000000000 */
[----:B------:R-:W-:-:S07]  /*1b70*/  UMOV UR7, 0x80000020 ;  /* 0x8000002000077882 */ /* 0x000fce0000000000 */
[----:B------:R-:W-:Y:S01]  /*1b80*/  HGMMA.64x128x16.F32 R24, gdesc[UR4], R24, gsb0 ;  /* 0x01e00000041879f0 */ /* 0x000fe20008000818 */
        /* <DEDUP_REMOVED lines=9> */
[----:B------:R-:W-:Y:S01]  /*1c20*/  BPT.TRAP 0x1 ;  /* 0x000000040000795c */ /* 0x000fe20000300000 */
.L_x_30:
[----:B------:R-:W-:-:S13]  /*1c30*/  ISETP.NE.AND P1, PT, R99, RZ, PT ;  /* 0x000000ff6300720c */ /* 0x000fda0003f25270 */
[----:B-12---:R-:W-:-:S05]  /*1c40*/  @P1 LEA R4, R3, UR41, 0x3 ;  /* 0x0000002903041c11 */ /* 0x006fca000f8e18ff */
[----:B------:R-:W-:-:S05]  /*1c50*/  @P1 VIADD R5, R4, 0x28 ;  /* 0x0000002804051836 */ /* 0x000fca0000000000 */
[----:B------:R-:W-:-:S04]  /*1c60*/  @P1 PRMT R5, R88, 0x654, R5 ;  /* 0x0000065458051816 */ /* 0x000fc80000000005 */
[----:B------:R1:W-:Y:S01]  /*1c70*/  @P1 SYNCS.ARRIVE.TRANS64.RED.A1T0 RZ, [R5+URZ], RZ ;  /* 0x000000ff05ff19a7 */ /* 0x0003e2000810043f */
[----:B------:R-:W-:-:S13]  /*1c80*/  ISETP.GT.U32.AND P1, PT, R16, 0x1, PT ;  /* 0x000000011000780c */ /* 0x000fda0003f24070 */
[----:B-1----:R-:W-:Y:S05]  /*1c90*/  @P1 BRA `(.L_x_31) ;  /* 0x0000000000041947 */ /* 0x002fea0003800000 */
[----:B------:R-:W-:Y:S01]  /*1ca0*/  BPT.TRAP 0x1 ;  /* 0x000000040000795c */ /* 0x000fe20000300000 */
.L_x_31:
[----:B------:R-:W-:Y:S01]  /*1cb0*/  UIADD3 UR8, UR8, 0x1, URZ ;  /* 0x0000000108087890 */ /* 0x000fe2000fffe03f */
[C---:B------:R-:W-:Y:S01]  /*1cc0*/  ISETP.GT.AND P2, PT, R0.reuse, 0x1, PT ;  /* 0x000000010000780c */ /* 0x040fe20003f44270 */
[----:B------:R-:W-:Y:S02]  /*1cd0*/  VIADD R3, R3, 0x1 ;  /* 0x0000000103037836 */ /* 0x000fe40000000000 */
[----:B------:R-:W-:Y:S01]  /*1ce0*/  UISETP.NE.AND UP0, UPT, UR8, 0x5, UPT ;  /* 0x000000050800788c */ /* 0x000fe2000bf05270 */
[----:B------:R-:W-:Y:S02]  /*1cf0*/  VIADD R0, R0, 0xffffffff ;  /* 0xffffffff00007836 */ /* 0x000fe40000000000 */
[C---:B------:R-:W-:Y:S01]  /*1d00*/  ISETP.NE.AND P1, PT, R3.reuse, 0x5, PT ;  /* 0x000000050300780c */ /* 0x040fe20003f25270 */
[----:B------:R-:W-:Y:S02]  /*1d10*/  USEL UR4, URZ, 0x1, UP0 ;  /* 0x000000013f047887 */ /* 0x000fe40008000000 */
[----:B------:R-:W-:Y:S01]  /*1d20*/  USEL UR8, UR8, URZ, UP0 ;  /* 0x0000003f08087287 */ /* 0x000fe20008000000 */
[----:B------:R-:W-:-:S03]  /*1d30*/  SEL R3, R3, RZ, P1 ;  /* 0x000000ff03037207 */ /* 0x000fc60000800000 */
[----:B------:R-:W-:Y:S01]  /*1d40*/  LOP3.LUT R6, R6, UR4, RZ, 0x3c, !PT ;  /* 0x0000000406067c12 */ /* 0x000fe2000f8e3cff */
[----:B------:R-:W-:Y:S07]  /*1d50*/  @P2 BRA `(.L_x_32) ;  /* 0xfffffffc004c2947 */ /* 0x000fee000383ffff */
.L_x_25:
[----:B------:R-:W1:Y:S01]  /*1d60*/  LDC R0, c[0x0][0x28c] ;  /* 0x0000a300ff007b82 */ /* 0x000e620000000800 */
[----:B------:R2:W-:Y:S01]  /*1d70*/  SYNCS.ARRIVE.TRANS64.A1T0 RZ, [R95+UR47], RZ ;  /* 0x000000ff5fff79a7 */ /* 0x0005e2000810002f */
[----:B-1----:R-:W-:-:S13]  /*1d80*/  ISETP.GE.AND P1, PT, R0, 0x1, PT ;  /* 0x000000010000780c */ /* 0x002fda0003f26270 */
[----:B--2---:R-:W-:Y:S05]  /*1d90*/  @!P1 BRA `(.L_x_33) ;  /* 0x0000000000449947 */ /* 0x004fea0003800000 */
[----:B------:R-:W-:Y:S05]  /*1da0*/  @!P0 BRA `(.L_x_34) ;  /* 0x0000000000048947 */ /* 0x000fea0003800000 */
[----:B------:R-:W-:Y:S01]  /*1db0*/  BPT.TRAP 0x1 ;  /* 0x000000040000795c */ /* 0x000fe20000300000 */
.L_x_34:
[----:B------:R-:W-:-:S13]  /*1dc0*/  ISETP.NE.AND P0, PT, R99, RZ, PT ;  /* 0x000000ff6300720c */ /* 0x000fda0003f05270 */
[----:B------:R-:W-:-:S05]  /*1dd0*/  VOTEU.ANY UP0, P0 ;  /* 0x00000000003f7886 */ /* 0x000fca0000000100 */
[----:B------:R-:W-:-:S06]  /*1de0*/  @UP0 UIADD3 UR4, UR43, UR38, URZ ;  /* 0x000000262b040290 */ /* 0x000fcc000fffe03f */
[----:B------:R-:W-:Y:S02]  /*1df0*/  IMAD.U32 R4, RZ, RZ, UR4 ;  /* 0x00000004ff047e24 */ /* 0x000fe4000f8e00ff */
[----:B------:R-:W-:Y:S02]  /*1e00*/  IMAD.U32 R3, RZ, RZ, UR4 ;  /* 0x00000004ff037e24 */ /* 0x000fe4000f8e00ff */
[----:B------:R-:W-:-:S05]  /*1e10*/  @P0 IMAD.WIDE.U32 R4, R4, -0x33333333, RZ ;  /* 0xcccccccd04040825 */ /* 0x000fca00078e00ff */
[----:B------:R-:W-:-:S05]  /*1e20*/  @P0 SHF.R.U32.HI R0, RZ, 0x2, R5 ;  /* 0x00000002ff000819 */ /* 0x000fca0000011605 */
[----:B------:R-:W-:-:S05]  /*1e30*/  @P0 IMAD R0, R0, -0x5, R3 ;  /* 0xfffffffb00000824 */ /* 0x000fca00078e0203 */
[----:B------:R-:W-:-:S05]  /*1e40*/  @P0 LEA R0, R0, UR41, 0x3 ;  /* 0x0000002900000c11 */ /* 0x000fca000f8e18ff */
[----:B------:R-:W-:-:S05]  /*1e50*/  @P0 VIADD R3, R0, 0x28 ;  /* 0x0000002800030836 */ /* 0x000fca0000000000 */
[----:B------:R-:W-:-:S04]  /*1e60*/  @P0 PRMT R3, R88, 0x654, R3 ;  /* 0x0000065458030816 */ /* 0x000fc80000000003 */
[----:B------:R1:W-:Y:S01]  /*1e70*/  @P0 SYNCS.ARRIVE.TRANS64.RED.A1T0 RZ, [R3+URZ], RZ ;  /* 0x000000ff03ff09a7 */ /* 0x0003e2000810043f */
[----:B------:R-:W-:-:S13]  /*1e80*/  ISETP.GT.U32.AND P0, PT, R16, 0x1, PT ;  /* 0x000000011000780c */ /* 0x000fda0003f04070 */
[----:B-1----:R-:W-:Y:S05]  /*1e90*/  @P0 BRA `(.L_x_33) ;  /* 0x0000000000040947 */ /* 0x002fea0003800000 */
[----:B------:R-:W-:Y:S01]  /*1ea0*/  BPT.TRAP 0x1 ;  /* 0x000000040000795c */ /* 0x000fe20000300000 */
.L_x_33:
[----:B------:R-:W-:Y:S01]  /*1eb0*/  SHF.L.U32 R3, R103, 0x1f, RZ ;  /* 0x0000001f67037819 */ /* 0x000fe200000006ff */
[----:B------:R-:W-:Y:S01]  /*1ec0*/  UIADD3 UR38, UR46, UR38, URZ ;  /* 0x000000262e267290 */ /* 0x000fe2000fffe03f */
[----:B------:R-:W1:Y:S01]  /*1ed0*/  LDC R0, c[0x0][0x288] ;  /* 0x0000a200ff007b82 */ /* 0x000e620000000800 */
[----:B------:R-:W-:Y:S01]  /*1ee0*/  UISETP.GE.U32.AND UP1, UPT, UR46, 0x5, UPT ;  /* 0x000000052e00788c */ /* 0x000fe2000bf26070 */
[----:B------:R-:W-:Y:S01]  /*1ef0*/  IMAD.SHL.U32 R10, R91, 0x2, RZ ;  /* 0x000000025b0a7824 */ /* 0x000fe200078e00ff */
[----:B------:R-:W-:Y:S02]  /*1f00*/  UISETP.GT.U32.AND UP0, UPT, UR38, 0x4, UPT ;  /* 0x000000042600788c */ /* 0x000fe4000bf04070 */
[----:B------:R-:W-:Y:S02]  /*1f10*/  UIMAD.WIDE.U32 UR4, UR38, -0x33333333, URZ ;  /* 0xcccccccd260478a5 */ /* 0x000fe4000f8e003f */
[----:B------:R-:W-:Y:S01]  /*1f20*/  UISETP.LT.U32.AND UP0, UPT, UR46, 0x5, UP0 ;  /* 0x000000052e00788c */ /* 0x000fe20008701070 */
[----:B------:R-:W2:Y:S01]  /*1f30*/  SYNCS.PHASECHK.TRANS64.TRYWAIT P0, [R94+UR42+0x10], R3 ;  /* 0x000010035e0075a7 */ /* 0x000ea2000800016a */
[----:B------:R-:W-:Y:S01]  /*1f40*/  USHF.R.U32.HI UR4, URZ, 0x2, UR5 ;  /* 0x000000023f047899 */ /* 0x000fe20008011605 */
[----:B------:R-:W-:Y:S01]  /*1f50*/  SHF.R.S32.HI R11, RZ, 0x1f, R10 ;  /* 0x0000001fff0b7819 */ /* 0x000fe2000001140a */
[----:B------:R-:W-:-:S02]  /*1f60*/  USEL UR6, URZ, 0x1, !UP0 ;  /* 0x000000013f067887 */ /* 0x000fc4000c000000 */
[----:B------:R-:W-:Y:S02]  /*1f70*/  UIMAD UR38, UR4, -0x5, UR38 ;  /* 0xfffffffb042678a4 */ /* 0x000fe4000f8e0226 */
[----:B------:R-:W-:-:S04]  /*1f80*/  ULOP3.LUT UR39, UR39, UR6, URZ, 0x3c, !UPT ;  /* 0x0000000627277292 */ /* 0x000fc8000f8e3c3f */
[----:B------:R-:W-:Y:S01]  /*1f90*/  @UP1 ULOP3.LUT UR39, UR39, 0x1, UR4, 0x78, !UPT ;  /* 0x0000000127271892 */ /* 0x000fe2000f8e7804 */
[----:B-12---:R-:W-:Y:S11]  /*1fa0*/  @!P0 BRA `(.L_x_35) ;  /* 0x00000058007c8947 */ /* 0x006ff60003800000 */
.L_x_190:
[----:B------:R-:W-:Y:S01]  /*1fb0*/  IMAD.SHL.U32 R9, R19, 0x40, RZ ;  /* 0x0000004013097824 */ /* 0x000fe200078e00ff */
[----:B------:R-:W-:Y:S01]  /*1fc0*/  ULDC UR6, c[0x0][0x284] ;  /* 0x0000a10000067ab9 */ /* 0x000fe20000000800 */
[----:B------:R-:W-:Y:S01]  /*1fd0*/  IMAD.SHL.U32 R20, R22, 0x80, RZ ;  /* 0x0000008016147824 */ /* 0x000fe200078e00ff */
[----:B0-----:R-:W-:Y:S01]  /*1fe0*/  SHF.R.S32.HI R13, RZ, 0x1f, R2 ;  /* 0x0000001fff0d7819 */ /* 0x001fe20000011402 */
[----:B------:R-:W-:Y:S01]  /*1ff0*/  ULDC.64 UR4, c[0x0][0x5d0] ;  /* 0x0001740000047ab9 */ /* 0x000fe20000000a00 */
[----:B------:R-:W-:Y:S01]  /*2000*/  ISETP.GE.AND P0, PT, R9, UR6, PT ;  /* 0x0000000609007c0c */ /* 0x000fe2000bf06270 */
[----:B------:R-:W-:Y:S01]  /*2010*/  IMAD.WIDE.U32 R4, R2, UR4, R10 ;  /* 0x0000000402047c25 */ /* 0x000fe2000f8e000a */
[----:B------:R-:W-:Y:S02]  /*2020*/  SHF.R.S32.HI R21, RZ, 0x1f, R20 ;  /* 0x0000001fff157819 */ /* 0x000fe40000011414 */
[C---:B------:R-:W-:Y:S01]  /*2030*/  ISETP.GE.OR P0, PT, R20.reuse, R0, P0 ;  /* 0x000000001400720c */ /* 0x040fe20000706670 */
[----:B-1----:R-:W-:Y:S01]  /*2040*/  IMAD R3, R13, UR4, RZ ;  /* 0x000000040d037c24 */ /* 0x002fe2000f8e02ff */
[----:B------:R-:W-:-:S03]  /*2050*/  IADD3 R4, P1, R20, R4, RZ ;  /* 0x0000000414047210 */ /* 0x000fc60007f3e0ff */
[----:B------:R-:W-:-:S05]  /*2060*/  IMAD R3, R2, UR5, R3 ;  /* 0x0000000502037c24 */ /* 0x000fca000f8e0203 */
[----:B------:R-:W-:-:S03]  /*2070*/  IADD3.X R5, R21, R5, R3, P1, !PT ;  /* 0x0000000515057210 */ /* 0x000fc60000ffe403 */
[----:B------:R-:W-:Y:S05]  /*2080*/  @P0 BRA `(.L_x_36) ;  /* 0x00000040001c0947 */ /* 0x000fea0003800000 */
[----:B------:R-:W0:Y:S01]  /*2090*/  LDC.64 R6, c[0x0][0x5c8] ;  /* 0x00017200ff067b82 */ /* 0x000e220000000a00 */
[----:B-----5:R-:W-:Y:S01]  /*20a0*/  FSETP.NEU.AND P1, PT, R90, RZ, PT ;  /* 0x000000ff5a00720b */ /* 0x020fe20003f2d000 */
[----:B------:R-:W-:Y:S01]  /*20b0*/  IMAD R3, R91, -0x2, R0 ;  /* 0xfffffffe5b037824 */ /* 0x000fe200078e0200 */
[----:B------:R-:W-:Y:S01]  /*20c0*/  BSSY B0, `(.L_x_36) ;  /* 0x0000403000007945 */ /* 0x000fe20003800000 */
[----:B------:R-:W-:-:S04]  /*20d0*/  IMAD.WIDE R104, R19, 0x40, R92 ;  /* 0x0000004013687825 */ /* 0x000fc800078e025c */
[----:B------:R-:W-:Y:S02]  /*20e0*/  IMAD.IADD R3, R3, 0x1, -R20 ;  /* 0x0000000103037824 */ /* 0x000fe400078e0a14 */
[----:B------:R-:W-:-:S03]  /*20f0*/  IMAD.IADD R0, R98, 0x1, -R9 ;  /* 0x0000000162007824 */ /* 0x000fc600078e0a09 */
[----:B------:R-:W-:-:S04]  /*2100*/  ISETP.GT.AND P0, PT, R3, RZ, PT ;  /* 0x000000ff0300720c */ /* 0x000fc80003f04270 */
[----:B------:R-:W-:Y:S01]  /*2110*/  ISETP.GT.AND P3, PT, R0, RZ, P0 ;  /* 0x000000ff0000720c */ /* 0x000fe20000764270 */
[-C--:B0-----:R-:W-:Y:S02]  /*2120*/  IMAD R8, R105, R6.reuse, RZ ;  /* 0x0000000669087224 */ /* 0x081fe400078e02ff */
[----:B------:R-:W-:-:S04]  /*2130*/  IMAD.WIDE.U32 R106, R104, R6, R4 ;  /* 0x00000006686a7225 */ /* 0x000fc800078e0004 */
[----:B------:R-:W-:-:S04]  /*2140*/  IMAD R5, R104, R7, R8 ;  /* 0x0000000768057224 */ /* 0x000fc800078e0208 */
[----:B------:R-:W-:Y:S01]  /*2150*/  IMAD.IADD R115, R107, 0x1, R5 ;  /* 0x000000016b737824 */ /* 0x000fe200078e0205 */
[----:B------:R-:W-:Y:S06]  /*2160*/  @!P1 BRA `(.L_x_37) ;  /* 0x0000002c00289947 */ /* 0x000fec0003800000 */
[----:B------:R-:W0:Y:S01]  /*2170*/  LDC.64 R108, c[0x0][0x5b8] ;  /* 0x00016e00ff6c7b82 */ /* 0x000e220000000a00 */
[----:B------:R-:W-:-:S07]  /*2180*/  ULDC.64 UR4, c[0x0][0x5c0] ;  /* 0x0001700000047ab9 */ /* 0x000fce0000000a00 */
[----:B------:R-:W1:Y:S08]  /*2190*/  LDC.64 R110, c[0x0][0x5b0] ;  /* 0x00016c00ff6e7b82 */ /* 0x000e700000000a00 */
[----:B------:R-:W2:Y:S01]  /*21a0*/  LDC.64 R112, c[0x0][0x5a8] ;  /* 0x00016a00ff707b82 */ /* 0x000ea20000000a00 */
[-C--:B0-----:R-:W-:Y:S02]  /*21b0*/  IMAD R8, R13, R108.reuse, RZ ;  /* 0x0000006c0d087224 */ /* 0x081fe400078e02ff */
[----:B------:R-:W-:-:S04]  /*21c0*/  IMAD.WIDE.U32 R4, R2, R108, R10 ;  /* 0x0000006c02047225 */ /* 0x000fc800078e000a */
[----:B------:R-:W-:Y:S01]  /*21d0*/  IMAD R107, R2, R109, R8 ;  /* 0x0000006d026b7224 */ /* 0x000fe200078e0208 */
[----:B------:R-:W-:Y:S01]  /*21e0*/  IADD3 R12, P1, R20, R4, RZ ;  /* 0x00000004140c7210 */ /* 0x000fe20007f3e0ff */
[----:B-1----:R-:W-:-:S03]  /*21f0*/  IMAD R4, R105, R110, RZ ;  /* 0x0000006e69047224 */ /* 0x002fc600078e02ff */
[----:B------:R-:W-:Y:S01]  /*2200*/  IADD3.X R13, R21, R5, R107, P1, !PT ;  /* 0x00000005150d7210 */ /* 0x000fe20000ffe46b */
[C---:B------:R-:W-:Y:S02]  /*2210*/  IMAD R109, R104.reuse, R111, R4 ;  /* 0x0000006f686d7224 */ /* 0x040fe400078e0204 */
[----:B------:R-:W-:-:S04]  /*2220*/  IMAD.WIDE.U32 R4, R104, R110, R12 ;  /* 0x0000006e68047225 */ /* 0x000fc800078e000c */
[----:B------:R-:W-:Y:S01]  /*2230*/  IMAD.IADD R5, R5, 0x1, R109 ;  /* 0x0000000105057824 */ /* 0x000fe200078e026d */
[----:B--2---:R-:W-:-:S04]  /*2240*/  LEA R14, P1, R4, R112, 0x1 ;  /* 0x00000070040e7211 */ /* 0x004fc800078208ff */
[----:B------:R-:W-:-:S05]  /*2250*/  LEA.HI.X R15, R4, R113, R5, 0x1, P1 ;  /* 0x00000071040f7211 */ /* 0x000fca00008f0c05 */
[----:B------:R0:W2:Y:S01]  /*2260*/  @P3 LDG.E.LTC128B.U16 R19, desc[UR36][R14.64] ;  /* 0x000000240e133981 */ /* 0x0000a2000c1e1520 */
[----:B------:R-:W-:Y:S01]  /*2270*/  IMAD.WIDE.U32 R4, R104, R110, R20 ;  /* 0x0000006e68047225 */ /* 0x000fe200078e0014 */
[----:B------:R-:W-:Y:S02]  /*2280*/  BSSY B1, `(.L_x_38) ;  /* 0x0000014000017945 */ /* 0x000fe40003800000 */
[----:B------:R-:W-:-:S04]  /*2290*/  IADD3 R100, P1, R10, R4, RZ ;  /* 0x000000040a647210 */ /* 0x000fc80007f3e0ff */
[----:B------:R-:W-:Y:S01]  /*22a0*/  IADD3.X R101, R11, R109, R5, P1, !PT ;  /* 0x0000006d0b657210 */ /* 0x000fe20000ffe405 */
[----:B0-----:R-:W-:Y:S01]  /*22b0*/  IMAD.SHL.U32 R14, R110, 0x8, RZ ;  /* 0x000000086e0e7824 */ /* 0x001fe200078e00ff */
[----:B------:R-:W-:Y:S02]  /*22c0*/  LEA R8, P1, R106, UR4, 0x1 ;  /* 0x000000046a087c11 */ /* 0x000fe4000f8208ff */
[----:B------:R-:W-:Y:S01]  /*22d0*/  SHF.L.U64.HI R15, R110, 0x3, R111 ;  /* 0x000000036e0f7819 */ /* 0x000fe2000001026f */
[----:B------:R-:W-:-:S04]  /*22e0*/  IMAD.WIDE.U32 R100, R2, R108, R100 ;  /* 0x0000006c02647225 */ /* 0x000fc800078e0064 */
[----:B------:R-:W-:Y:S01]  /*22f0*/  IMAD.IADD R5, R107, 0x1, R101 ;  /* 0x000000016b057824 */ /* 0x000fe200078e0265 */
[----:B------:R-:W-:-:S04]  /*2300*/  LEA R4, P4, R100, R112, 0x1 ;  /* 0x0000007064047211 */ /* 0x000fc800078808ff */
[----:B------:R-:W-:Y:S01]  /*2310*/  LEA.HI.X R5, R100, R113, R5, 0x1, P4 ;  /* 0x0000007164057211 */ /* 0x000fe200020f0c05 */
[----:B--2---:R-:W-:-:S05]  /*2320*/  HADD2.F32 R9, -RZ, R19.H0_H0 ;  /* 0x20000013ff097230 */ /* 0x004fca0000004100 */
[----:B------:R-:W-:-:S04]  /*2330*/  FMUL R9, R9, R90 ;  /* 0x0000005a09097220 */ /* 0x000fc80000400000 */
[----:B------:R-:W-:Y:S01]  /*2340*/  FFMA R24, R24, R89, R9 ;  /* 0x0000005918187223 */ /* 0x000fe20000000009 */
[----:B------:R-:W-:Y:S02]  /*2350*/  LEA.HI.X R9, R106, UR5, R115, 0x1, P1 ;  /* 0x000000056a097c11 */ /* 0x000fe400088f0c73 */
[----:B------:R-:W-:Y:S02]  /*2360*/  ISETP.GT.AND P1, PT, R3, 0x1, PT ;  /* 0x000000010300780c */ /* 0x000fe40003f24270 */
[----:B------:R-:W-:Y:S02]  /*2370*/  F2FP.F16.F32.PACK_AB R24, RZ, R24 ;  /* 0x00000018ff18723e */ /* 0x000fe400000000ff */
[----:B------:R-:W-:-:S03]  /*2380*/  ISETP.GT.AND P2, PT, R0, RZ, P1 ;  /* 0x000000ff0000720c */ /* 0x000fc60000f44270 */
[----:B------:R0:W-:Y:S10]  /*2390*/  @P3 STG.E.U16 desc[UR36][R8.64], R24 ;  /* 0x0000001808003986 */ /* 0x0001f4000c101524 */
[----:B------:R-:W-:Y:S05]  /*23a0*/  @!P2 BRA `(.L_x_39) ;  /* 0x000000000004a947 */ /* 0x000fea0003800000 */
[----:B------:R1:W5:Y:S02]  /*23b0*/  LDG.E.LTC128B.U16 R19, desc[UR36][R4.64+0x2] ;  /* 0x0000022404137981 */ /* 0x000364000c1e1520 */
.L_x_39:
[----:B------:R-:W-:Y:S05]  /*23c0*/  BSYNC B1 ;  /* 0x0000000000017941 */ /* 0x000fea0003800000 */
.L_x_38:
[----:B-----5:R-:W-:Y:S01]  /*23d0*/  HADD2.F32 R101, -RZ, R19.H0_H0 ;  /* 0x20000013ff657230 */ /* 0x020fe20000004100 */
[----:B------:R-:W-:Y:S01]  /*23e0*/  ISETP.GT.AND P0, PT, R0, 0x8, P0 ;  /* 0x000000080000780c */ /* 0x000fe20000704270 */
[----:B------:R-:W-:-:S04]  /*23f0*/  IMAD.WIDE.U32 R14, R104, R110, R14 ;  /* 0x0000006e680e7225 */ /* 0x000fc800078e000e */
[----:B------:R-:W-:Y:S01]  /*2400*/  FMUL R22, R101, R90 ;  /* 0x0000005a65167220 */ /* 0x000fe20000400000 */
[----:B------:R-:W-:Y:S01]  /*2410*/  IMAD.IADD R109, R109, 0x1, R15 ;  /* 0x000000016d6d7824 */ /* 0x000fe200078e020f */
[----:B------:R-:W-:Y:S02]  /*2420*/  IADD3 R15, P3, R12, R14, RZ ;  /* 0x0000000e0c0f7210 */ /* 0x000fe40007f7e0ff */
[----:B------:R-:W-:-:S03]  /*2430*/  FFMA R22, R25, R89, R22 ;  /* 0x0000005919167223 */ /* 0x000fc60000000016 */
[----:B0-----:R-:W-:Y:S01]  /*2440*/  IMAD.X R24, R109, 0x1, R13, P3 ;  /* 0x000000016d187824 */ /* 0x001fe200018e060d */
[C---:B------:R-:W-:Y:S02]  /*2450*/  LEA R12, P3, R15.reuse, R112, 0x1 ;  /* 0x000000700f0c7211 */ /* 0x040fe400078608ff */
[----:B------:R-:W-:Y:S02]  /*2460*/  F2FP.F16.F32.PACK_AB R22, RZ, R22 ;  /* 0x00000016ff16723e */ /* 0x000fe400000000ff */
[----:B------:R-:W-:Y:S02]  /*2470*/  LEA.HI.X R13, R15, R113, R24, 0x1, P3 ;  /* 0x000000710f0d7211 */ /* 0x000fe400018f0c18 */
[----:B------:R-:W-:Y:S02]  /*2480*/  PRMT R15, R22, 0x7610, R15 ;  /* 0x00007610160f7816 */ /* 0x000fe4000000000f */
[----:B------:R-:W-:-:S03]  /*2490*/  PRMT R22, R19, 0x7610, R22 ;  /* 0x0000761013167816 */ /* 0x000fc60000000016 */
[----:B------:R0:W-:Y:S04]  /*24a0*/  @P2 STG.E.U16 desc[UR36][R8.64+0x2], R15 ;  /* 0x0000020f08002986 */ /* 0x0001e8000c101524 */
[----:B------:R-:W2:Y:S01]  /*24b0*/  @P0 LDG.E.LTC128B.U16 R22, desc[UR36][R12.64] ;  /* 0x000000240c160981 */ /* 0x000ea2000c1e1520 */
[----:B------:R-:W-:Y:S01]  /*24c0*/  IADD3 R14, P2, P3, R10, R14, R20 ;  /* 0x0000000e0a0e7210 */ /* 0x000fe20007b5e014 */
[----:B------:R-:W-:Y:S01]  /*24d0*/  BSSY B1, `(.L_x_40) ;  /* 0x0000011000017945 */ /* 0x000fe20003800000 */
[----:B------:R-:W-:Y:S02]  /*24e0*/  SHF.L.U64.HI R7, R6, 0x4, R7 ;  /* 0x0000000406077819 */ /* 0x000fe40000010207 */
[----:B------:R-:W-:Y:S02]  /*24f0*/  ISETP.GT.AND P1, PT, R0, 0x8, P1 ;  /* 0x000000080000780c */ /* 0x000fe40000f24270 */
[----:B0-----:R-:W-:-:S02]  /*2500*/  IADD3.X R15, R11, R109, R21, P2, P3 ;  /* 0x0000006d0b0f7210 */ /* 0x001fc400017e6415 */
[----:B------:R-:W-:Y:S01]  /*2510*/  LEA R10, P2, R6, R8, 0x4 ;  /* 0x00000008060a7211 */ /* 0x000fe200078420ff */
[----:B------:R-:W-:-:S04]  /*2520*/  IMAD.WIDE.U32 R14, R2, R108, R14 ;  /* 0x0000006c020e7225 */ /* 0x000fc800078e000e */
[----:B------:R-:W-:Y:S01]  /*2530*/  IMAD.X R11, R7, 0x1, R9, P2 ;  /* 0x00000001070b7824 */ /* 0x000fe200010e0609 */
[----:B------:R-:W-:Y:S01]  /*2540*/  LEA R6, P3, R14, R112, 0x1 ;  /* 0x000000700e067211 */ /* 0x000fe200078608ff */
[----:B------:R-:W-:-:S05]  /*2550*/  IMAD.IADD R2, R107, 0x1, R15 ;  /* 0x000000016b027824 */ /* 0x000fca00078e020f */
[----:B------:R-:W-:Y:S01]  /*2560*/  LEA.HI.X R7, R14, R113, R2, 0x1, P3 ;  /* 0x000000710e077211 */ /* 0x000fe200018f0c02 */
[----:B--2---:R-:W-:-:S05]  /*2570*/  HADD2.F32 R19, -RZ, R22.H0_H0 ;  /* 0x20000016ff137230 */ /* 0x004fca0000004100 */
[----:B------:R-:W-:-:S04]  /*2580*/  FMUL R19, R19, R90 ;  /* 0x0000005a13137220 */ /* 0x000fc80000400000 */
[----:B------:R-:W-:-:S05]  /*2590*/  FFMA R19, R26, R89, R19 ;  /* 0x000000591a137223 */ /* 0x000fca0000000013 */
[----:B------:R-:W-:-:S05]  /*25a0*/  F2FP.F16.F32.PACK_AB R19, RZ, R19 ;  /* 0x00000013ff13723e */ /* 0x000fca00000000ff */
[----:B------:R0:W-:Y:S01]  /*25b0*/  @P0 STG.E.U16 desc[UR36][R10.64], R19 ;  /* 0x000000130a000986 */ /* 0x0001e2000c101524 */
[----:B------:R-:W-:Y:S05]  /*25c0*/  @!P1 BRA `(.L_x_41) ;  /* 0x0000000000049947 */ /* 0x000fea0003800000 */
[----:B------:R2:W5:Y:S02]  /*25d0*/  LDG.E.LTC128B.U16 R22, desc[UR36][R6.64+0x2] ;  /* 0x0000022406167981 */ /* 0x000564000c1e1520 */
.L_x_41:
[----:B------:R-:W-:Y:S05]  /*25e0*/  BSYNC B1 ;  /* 0x0000000000017941 */ /* 0x000fea0003800000 */
.L_x_40:
[----:B-----5:R-:W-:Y:S01]  /*25f0*/  HADD2.F32 R13, -RZ, R22.H0_H0 ;  /* 0x20000016ff0d7230 */ /* 0x020fe20000004100 */
[----:B------:R-:W-:Y:S01]  /*2600*/  ISETP.GT.AND P0, PT, R3, 0x8, PT ;  /* 0x000000080300780c */ /* 0x000fe20003f04270 */
[----:B------:R-:W-:Y:S03]  /*2610*/  BSSY B1, `(.L_x_42) ;  /* 0x0000008000017945 */ /* 0x000fe60003800000 */
[----:B------:R-:W-:Y:S01]  /*2620*/  FMUL R2, R13, R90 ;  /* 0x0000005a0d027220 */ /* 0x000fe20000400000 */
[----:B------:R-:W-:-:S03]  /*2630*/  ISETP.GT.AND P2, PT, R0, RZ, P0 ;  /* 0x000000ff0000720c */ /* 0x000fc60000744270 */
[----:B------:R-:W-:-:S05]  /*2640*/  FFMA R2, R27, R89, R2 ;  /* 0x000000591b027223 */ /* 0x000fca0000000002 */
[----:B------:R-:W-:-:S05]  /*2650*/  F2FP.F16.F32.PACK_AB R2, RZ, R2 ;  /* 0x00000002ff02723e */ /* 0x000fca00000000ff */
[----:B------:R3:W-:Y:S01]  /*2660*/  @P1 STG.E.U16 desc[UR36][R10.64+0x2], R2 ;  /* 0x000002020a001986 */ /* 0x0007e2000c101524 */
[----:B------:R-:W-:Y:S05]  /*2670*/  @!P2 BRA `(.L_x_43) ;  /* 0x000000000004a947 */ /* 0x000fea0003800000 */
[----:B------:R4:W5:Y:S02]  /*2680*/  LDG.E.LTC128B.U16 R22, desc[UR36][R4.64+0x10] ;  /* 0x0000102404167981 */ /* 0x000964000c1e1520 */
.L_x_43:
[----:B------:R-:W-:Y:S05]  /*2690*/  BSYNC B1 ;  /* 0x0000000000017941 */ /* 0x000fea0003800000 */
.L_x_42:
        /* <DEDUP_REMOVED lines=10> */
.L_x_45:
[----:B------:R-:W-:Y:S05]  /*2740*/  BSYNC B1 ;  /* 0x0000000000017941 */ /* 0x000fea0003800000 */
.L_x_44:
[----:B0----5:R-:W-:Y:S01]  /*2750*/  HADD2.F32 R13, -RZ, R22.H0_H0 ;  /* 0x20000016ff0d7230 */ /* 0x021fe20000004100 */
[----:B------:R-:W-:Y:S01]  /*2760*/  ISETP.GT.AND P0, PT, R0, 0x8, P0 ;  /* 0x000000080000780c */ /* 0x000fe20000704270 */
[----:B------:R-:W-:Y:S03]  /*2770*/  BSSY B1, `(.L_x_46) ;  /* 0x0000007000017945 */ /* 0x000fe60003800000 */
[----:B---3--:R-:W-:-:S04]  /*2780*/  FMUL R2, R13, R90 ;  /* 0x0000005a0d027220 */ /* 0x008fc80000400000 */
[----:B------:R-:W-:-:S05]  /*2790*/  FFMA R2, R29, R89, R2 ;  /* 0x000000591d027223 */ /* 0x000fca0000000002 */
[----:B------:R-:W-:-:S05]  /*27a0*/  F2FP.F16.F32.PACK_AB R2, RZ, R2 ;  /* 0x00000002ff02723e */ /* 0x000fca00000000ff */
[----:B------:R0:W-:Y:S01]  /*27b0*/  @P3 STG.E.U16 desc[UR36][R8.64+0x12], R2 ;  /* 0x0000120208003986 */ /* 0x0001e2000c101524 */
[----:B------:R-:W-:Y:S05]  /*27c0*/  @!P0 BRA `(.L_x_47) ;  /* 0x0000000000048947 */ /* 0x000fea0003800000 */
[----:B------:R3:W5:Y:S02]  /*27d0*/  LDG.E.LTC128B.U16 R22, desc[UR36][R6.64+0x10] ;  /* 0x0000102406167981 */ /* 0x000764000c1e1520 */
.L_x_47:
[----:B------:R-:W-:Y:S05]  /*27e0*/  BSYNC B1 ;  /* 0x0000000000017941 */ /* 0x000fea0003800000 */
.L_x_46:
[----:B-----5:R-:W-:Y:S01]  /*27f0*/  HADD2.F32 R13, -RZ, R22.H0_H0 ;  /* 0x20000016ff0d7230 */ /* 0x020fe20000004100 */
[----:B------:R-:W-:Y:S01]  /*2800*/  ISETP.GT.AND P1, PT, R0, 0x8, P1 ;  /* 0x000000080000780c */ /* 0x000fe20000f24270 */
[----:B------:R-:W-:Y:S03]  /*2810*/  BSSY B1, `(.L_x_48) ;  /* 0x0000007000017945 */ /* 0x000fe60003800000 */
[----:B------:R-:W-:-:S04]  /*2820*/  FMUL R13, R13, R90 ;  /* 0x0000005a0d0d7220 */ /* 0x000fc80000400000 */
[----:B------:R-:W-:-:S05]  /*2830*/  FFMA R13, R30, R89, R13 ;  /* 0x000000591e0d7223 */ /* 0x000fca000000000d */
[----:B------:R-:W-:-:S05]  /*2840*/  F2FP.F16.F32.PACK_AB R13, RZ, R13 ;  /* 0x0000000dff0d723e */ /* 0x000fca00000000ff */
[----:B------:R0:W-:Y:S01]  /*2850*/  @P0 STG.E.U16 desc[UR36][R10.64+0x10], R13 ;  /* 0x0000100d0a000986 */ /* 0x0001e2000c101524 */
[----:B------:R-:W-:Y:S05]  /*2860*/  @!P1 BRA `(.L_x_49) ;  /* 0x0000000000049947 */ /* 0x000fea0003800000 */
[----:B------:R0:W5:Y:S02]  /*2870*/  LDG.E.LTC128B.U16 R22, desc[UR36][R6.64+0x12] ;  /* 0x0000122406167981 */ /* 0x000164000c1e1520 */
.L_x_49:
[----:B------:R-:W-:Y:S05]  /*2880*/  BSYNC B1 ;  /* 0x0000000000017941 */ /* 0x000fea0003800000 */
.L_x_48:
[----:B0----5:R-:W-:Y:S01]  /*2890*/  HADD2.F32 R13, -RZ, R22.H0_H0 ;  /* 0x20000016ff0d7230 */ /* 0x021fe20000004100 */
        /* <DEDUP_REMOVED lines=9> */
.L_x_51:
[----:B------:R-:W-:Y:S05]  /*2930*/  BSYNC B1 ;  /* 0x0000000000017941 */ /* 0x000fea0003800000 */
.L_x_50:
        /* <DEDUP_REMOVED lines=10> */
.L_x_53:
[----:B------:R-:W-:Y:S05]  /*29e0*/  BSYNC B1 ;  /* 0x0000000000017941 */ /* 0x000fea0003800000 */
.L_x_52:
[----:B0----5:R-:W-:Y:S01]  /*29f0*/  HADD2.F32 R13, -RZ, R22.H0_H0 ;  /* 0x20000016ff0d7230 */ /* 0x021fe20000004100 */
        /* <DEDUP_REMOVED lines=8> */
.L_x_55:
[----:B------:R-:W-:Y:S05]  /*2a80*/  BSYNC B1 ;  /* 0x0000000000017941 */ /* 0x000fea0003800000 */
.L_x_54:
        /* <DEDUP_REMOVED lines=9> */
.L_x_57:
[----:B------:R-:W-:Y:S05]  /*2b20*/  BSYNC B1 ;  /* 0x0000000000017941 */ /* 0x000fea0003800000 */
.L_x_56:
        /* <DEDUP_REMOVED lines=10> */
.L_x_59:
[----:B------:R-:W-:Y:S05]  /*2bd0*/  BSYNC B1 ;  /* 0x0000000000017941 */ /* 0x000fea0003800000 */
.L_x_58:
        /* <DEDUP_REMOVED lines=10> */
.L_x_61:
[----:B------:R-:W-:Y:S05]  /*2c80*/  BSYNC B1 ;  /* 0x0000000000017941 */ /* 0x000fea0003800000 */
.L_x_60:
        /* <DEDUP_REMOVED lines=9> */
.L_x_63:
[----:B------:R-:W-:Y:S05]  /*2d20*/  BSYNC B1 ;  /* 0x0000000000017941 */ /* 0x000fea0003800000 */
.L_x_62:
        /* <DEDUP_REMOVED lines=9> */
.L_x_65:
[----:B------:R-:W-:Y:S05]  /*2dc0*/  BSYNC B1 ;  /* 0x0000000000017941 */ /* 0x000fea0003800000 */
.L_x_64:
        /* <DEDUP_REMOVED lines=10> */
.L_x_67:
[----:B------:R-:W-:Y:S05]  /*2e70*/  BSYNC B1 ;  /* 0x0000000000017941 */ /* 0x000fea0003800000 */
.L_x_66:
        /* <DEDUP_REMOVED lines=10> */
.L_x_69:
[----:B------:R-:W-:Y:S05]  /*2f20*/  BSYNC B1 ;  /* 0x0000000000017941 */ /* 0x000fea0003800000 */
.L_x_68:
        /* <DEDUP_REMOVED lines=9> */
.L_x_71:
[----:B------:R-:W-:Y:S05]  /*2fc0*/  BSYNC B1 ;  /* 0x0000000000017941 */ /* 0x000fea0003800000 */
.L_x_70:
        /* <DEDUP_REMOVED lines=9> */
.L_x_73:
[----:B------:R-:W-:Y:S05]  /*3060*/  BSYNC B1 ;  /* 0x0000000000017941 */ /* 0x000fea0003800000 */
.L_x_72:
        /* <DEDUP_REMOVED lines=10> */
.L_x_75:
[----:B------:R-:W-:Y:S05]  /*3110*/  BSYNC B1 ;  /* 0x0000000000017941 */ /* 0x000fea0003800000 */
.L_x_74:
        /* <DEDUP_REMOVED lines=10> */
.L_x_77:
[----:B------:R-:W-:Y:S05]  /*31c0*/  BSYNC B1 ;  /* 0x0000000000017941 */ /* 0x000fea0003800000 */
.L_x_76:
        /* <DEDUP_REMOVED lines=9> */
.L_x_79:
[----:B------:R-:W-:Y:S05]  /*3260*/  BSYNC B1 ;  /* 0x0000000000017941 */ /* 0x000fea0003800000 */
.L_x_78:
        /* <DEDUP_REMOVED lines=9> */
.L_x_81:
[----:B------:R-:W-:Y:S05]  /*3300*/  BSYNC B1 ;  /* 0x0000000000017941 */ /* 0x000fea0003800000 */
.L_x_80:
        /* <DEDUP_REMOVED lines=10> */
.L_x_83:
[----:B------:R-:W-:Y:S05]  /*33b0*/  BSYNC B1 ;  /* 0x0000000000017941 */ /* 0x000fea0003800000 */
.L_x_82:
        /* <DEDUP_REMOVED lines=10> */
.L_x_85:
[----:B------:R-:W-:Y:S05]  /*3460*/  BSYNC B1 ;  /* 0x0000000000017941 */ /* 0x000fea0003800000 */
.L_x_84:
        /* <DEDUP_REMOVED lines=9> */
.L_x_87:
[----:B------:R-:W-:Y:S05]  /*3500*/  BSYNC B1 ;  /* 0x0000000000017941 */ /* 0x000fea0003800000 */
.L_x_86:
        /* <DEDUP_REMOVED lines=9> */
.L_x_89:
[----:B------:R-:W-:Y:S05]  /*35a0*/  BSYNC B1 ;  /* 0x0000000000017941 */ /* 0x000fea0003800000 */
.L_x_88:
        /* <DEDUP_REMOVED lines=10> */
.L_x_91:
[----:B------:R-:W-:Y:S05]  /*3650*/  BSYNC B1 ;  /* 0x0000000000017941 */ /* 0x000fea0003800000 */
.L_x_90:
        /* <DEDUP_REMOVED lines=10> */
.L_x_93:
[----:B------:R-:W-:Y:S05]  /*3700*/  BSYNC B1 ;  /* 0x0000000000017941 */ /* 0x000fea0003800000 */
.L_x_92:
        /* <DEDUP_REMOVED lines=9> */
.L_x_95:
[----:B------:R-:W-:Y:S05]  /*37a0*/  BSYNC B1 ;  /* 0x0000000000017941 */ /* 0x000fea0003800000 */
.L_x_94:
        /* <DEDUP_REMOVED lines=9> */
.L_x_97:
[----:B------:R-:W-:Y:S05]  /*3840*/  BSYNC B1 ;  /* 0x0000000000017941 */ /* 0x000fea0003800000 */
.L_x_96:
        /* <DEDUP_REMOVED lines=10> */
.L_x_99:
[----:B------:R-:W-:Y:S05]  /*38f0*/  BSYNC B1 ;  /* 0x0000000000017941 */ /* 0x000fea0003800000 */
.L_x_98:
        /* <DEDUP_REMOVED lines=10> */
.L_x_101:
[----:B------:R-:W-:Y:S05]  /*39a0*/  BSYNC B1 ;  /* 0x0000000000017941 */ /* 0x000fea0003800000 */
.L_x_100:
        /* <DEDUP_REMOVED lines=9> */
.L_x_103:
[----:B------:R-:W-:Y:S05]  /*3a40*/  BSYNC B1 ;  /* 0x0000000000017941 */ /* 0x000fea0003800000 */
.L_x_102:
        /* <DEDUP_REMOVED lines=9> */
.L_x_105:
[----:B------:R-:W-:Y:S05]  /*3ae0*/  BSYNC B1 ;  /* 0x0000000000017941 */ /* 0x000fea0003800000 */
.L_x_104:
        /* <DEDUP_REMOVED lines=10> */
.L_x_107:
[----:B------:R-:W-:Y:S05]  /*3b90*/  BSYNC B1 ;  /* 0x0000000000017941 */ /* 0x000fea0003800000 */
.L_x_106:
        /* <DEDUP_REMOVED lines=10> */
.L_x_109:
[----:B------:R-:W-:Y:S05]  /*3c40*/  BSYNC B1 ;  /* 0x0000000000017941 */ /* 0x000fea0003800000 */
.L_x_108:
        /* <DEDUP_REMOVED lines=9> */
.L_x_111:
[----:B------:R-:W-:Y:S05]  /*3ce0*/  BSYNC B1 ;  /* 0x0000000000017941 */ /* 0x000fea0003800000 */
.L_x_110:
        /* <DEDUP_REMOVED lines=9> */
.L_x_113:
[----:B------:R-:W-:Y:S05]  /*3d80*/  BSYNC B1 ;  /* 0x0000000000017941 */ /* 0x000fea0003800000 */
.L_x_112:
        /* <DEDUP_REMOVED lines=10> */
.L_x_115:
[----:B------:R-:W-:Y:S05]  /*3e30*/  BSYNC B1 ;  /* 0x0000000000017941 */ /* 0x000fea0003800000 */
.L_x_114:
        /* <DEDUP_REMOVED lines=10> */
.L_x_117:
[----:B------:R-:W-:Y:S05]  /*3ee0*/  BSYNC B1 ;  /* 0x0000000000017941 */ /* 0x000fea0003800000 */
.L_x_116:
        /* <DEDUP_REMOVED lines=9> */
.L_x_119:
[----:B------:R-:W-:Y:S05]  /*3f80*/  BSYNC B1 ;  /* 0x0000000000017941 */ /* 0x000fea0003800000 */
.L_x_118:
        /* <DEDUP_REMOVED lines=9> */
.L_x_121:
[----:B------:R-:W-:Y:S05]  /*4020*/  BSYNC B1 ;  /* 0x0000000000017941 */ /* 0x000fea0003800000 */
.L_x_120:
        /* <DEDUP_REMOVED lines=10> */
.L_x_123:
[----:B------:R-:W-:Y:S05]  /*40d0*/  BSYNC B1 ;  /* 0x0000000000017941 */ /* 0x000fea0003800000 */
.L_x_122:
        /* <DEDUP_REMOVED lines=10> */
.L_x_125:
[----:B------:R-:W-:Y:S05]  /*4180*/  BSYNC B1 ;  /* 0x0000000000017941 */ /* 0x000fea0003800000 */
.L_x_124:
        /* <DEDUP_REMOVED lines=9> */
.L_x_127:
[----:B------:R-:W-:Y:S05]  /*4220*/  BSYNC B1 ;  /* 0x0000000000017941 */ /* 0x000fea0003800000 */
.L_x_126:
        /* <DEDUP_REMOVED lines=9> */
.L_x_129:
[----:B------:R-:W-:Y:S05]  /*42c0*/  BSYNC B1 ;  /* 0x0000000000017941 */ /* 0x000fea0003800000 */
.L_x_128:
        /* <DEDUP_REMOVED lines=10> */
.L_x_131:
[----:B------:R-:W-:Y:S05]  /*4370*/  BSYNC B1 ;  /* 0x0000000000017941 */ /* 0x000fea0003800000 */
.L_x_130:
        /* <DEDUP_REMOVED lines=10> */
.L_x_133:
[----:B------:R-:W-:Y:S05]  /*4420*/  BSYNC B1 ;  /* 0x0000000000017941 */ /* 0x000fea0003800000 */
.L_x_132:
        /* <DEDUP_REMOVED lines=9> */
.L_x_135:
[----:B------:R-:W-:Y:S05]  /*44c0*/  BSYNC B1 ;  /* 0x0000000000017941 */ /* 0x000fea0003800000 */
.L_x_134:
        /* <DEDUP_REMOVED lines=9> */
.L_x_137:
[----:B------:R-:W-:Y:S05]  /*4560*/  BSYNC B1 ;  /* 0x0000000000017941 */ /* 0x000fea0003800000 */
.L_x_136:
        /* <DEDUP_REMOVED lines=10> */
.L_x_139:
[----:B------:R-:W-:Y:S05]  /*4610*/  BSYNC B1 ;  /* 0x0000000000017941 */ /* 0x000fea0003800000 */
.L_x_138:
        /* <DEDUP_REMOVED lines=10> */
.L_x_141:
[----:B------:R-:W-:Y:S05]  /*46c0*/  BSYNC B1 ;  /* 0x0000000000017941 */ /* 0x000fea0003800000 */
.L_x_140:
        /* <DEDUP_REMOVED lines=9> */
.L_x_143:
[----:B------:R-:W-:Y:S05]  /*4760*/  BSYNC B1 ;  /* 0x0000000000017941 */ /* 0x000fea0003800000 */
.L_x_142:
        /* <DEDUP_REMOVED lines=9> */
.L_x_145:
[----:B------:R-:W-:Y:S05]  /*4800*/  BSYNC B1 ;  /* 0x0000000000017941 */ /* 0x000fea0003800000 */
.L_x_144:
        /* <DEDUP_REMOVED lines=10> */
.L_x_147:
[----:B------:R-:W-:Y:S05]  /*48b0*/  BSYNC B1 ;  /* 0x0000000000017941 */ /* 0x000fea0003800000 */
.L_x_146:
        /* <DEDUP_REMOVED lines=10> */
.L_x_149:
[----:B------:R-:W-:Y:S05]  /*4960*/  BSYNC B1 ;  /* 0x0000000000017941 */ /* 0x000fea0003800000 */
.L_x_148:
        /* <DEDUP_REMOVED lines=9> */
.L_x_151:
[----:B------:R-:W-:Y:S05]  /*4a00*/  BSYNC B1 ;  /* 0x0000000000017941 */ /* 0x000fea0003800000 */
.L_x_150:
        /* <DEDUP_REMOVED lines=9> */
.L_x_153:
[----:B------:R-:W-:Y:S05]  /*4aa0*/  BSYNC B1 ;  /* 0x0000000000017941 */ /* 0x000fea0003800000 */
.L_x_152:
        /* <DEDUP_REMOVED lines=10> */
.L_x_155:
[----:B------:R-:W-:Y:S05]  /*4b50*/  BSYNC B1 ;  /* 0x0000000000017941 */ /* 0x000fea0003800000 */
.L_x_154:
[----:B-----5:R-:W-:Y:S01]  /*4b60*/  HADD2.F32 R13, -RZ, R22.H0_H0 ;  /* 0x20000016ff0d7230 */ /* 0x020fe20000004100 */
[----:B------:R-:W-:Y:S01]  /*4b70*/  ISETP.GT.AND P1, PT, R3, 0x79, PT ;  /* 0x000000790300780c */ /* 0x000fe20003f24270 */
[----:B0-----:R-:W-:Y:S01]  /*4b80*/  @P2 IMAD.MOV.U32 R2, RZ, RZ, R8 ;  /* 0x000000ffff022224 */ /* 0x001fe200078e0008 */
[----:B------:R-:W-:Y:S01]  /*4b90*/  BSSY B1, `(.L_x_156) ;  /* 0x0000009000017945 */ /* 0x000fe20003800000 */
[----:B------:R-:W-:Y:S02]  /*4ba0*/  @P2 IMAD.MOV.U32 R3, RZ, RZ, R9 ;  /* 0x000000ffff032224 */ /* 0x000fe400078e0009 */
[----:B------:R-:W-:Y:S01]  /*4bb0*/  FMUL R13, R13, R90 ;  /* 0x0000005a0d0d7220 */ /* 0x000fe20000400000 */
[----:B------:R-:W-:-:S03]  /*4bc0*/  ISETP.GT.AND P3, PT, R0, RZ, P1 ;  /* 0x000000ff0000720c */ /* 0x000fc60000f64270 */
[----:B------:R-:W-:-:S05]  /*4bd0*/  FFMA R13, R84, R89, R13 ;  /* 0x00000059540d7223 */ /* 0x000fca000000000d */
[----:B------:R-:W-:-:S05]  /*4be0*/  F2FP.F16.F32.PACK_AB R13, RZ, R13 ;  /* 0x0000000dff0d723e */ /* 0x000fca00000000ff */
[----:B------:R0:W-:Y:S01]  /*4bf0*/  @P2 STG.E.U16 desc[UR36][R2.64+0xf0], R13 ;  /* 0x0000f00d02002986 */ /* 0x0001e2000c101524 */
[----:B------:R-:W-:Y:S05]  /*4c00*/  @!P3 BRA `(.L_x_157) ;  /* 0x000000000004b947 */ /* 0x000fea0003800000 */
[----:B------:R0:W5:Y:S02]  /*4c10*/  LDG.E.LTC128B.U16 R22, desc[UR36][R4.64+0xf2] ;  /* 0x0000f22404167981 */ /* 0x000164000c1e1520 */
.L_x_157:
[----:B------:R-:W-:Y:S05]  /*4c20*/  BSYNC B1 ;  /* 0x0000000000017941 */ /* 0x000fea0003800000 */
.L_x_156:
        /* <DEDUP_REMOVED lines=9> */
.L_x_159:
[----:B------:R-:W-:Y:S05]  /*4cc0*/  BSYNC B1 ;  /* 0x0000000000017941 */ /* 0x000fea0003800000 */
.L_x_158:
[----:B-----5:R-:W-:Y:S01]  /*4cd0*/  HADD2.F32 R3, -RZ, R22.H0_H0 ;  /* 0x20000016ff037230 */ /* 0x020fe20000004100 */
[----:B------:R-:W-:Y:S01]  /*4ce0*/  ISETP.GT.AND P1, PT, R0, 0x8, P1 ;  /* 0x000000080000780c */ /* 0x000fe20000f24270 */
[----:B0-----:R-:W-:Y:S01]  /*4cf0*/  @P0 IMAD.MOV.U32 R2, RZ, RZ, R10 ;  /* 0x000000ffff020224 */ /* 0x001fe200078e000a */
[----:B------:R-:W-:Y:S02]  /*4d00*/  BSSY B1, `(.L_x_160) ;  /* 0x0000009000017945 */ /* 0x000fe40003800000 */
[----:B------:R-:W-:-:S04]  /*4d10*/  FMUL R3, R3, R90 ;  /* 0x0000005a03037220 */ /* 0x000fc80000400000 */
[----:B------:R-:W-:-:S05]  /*4d20*/  FFMA R3, R86, R89, R3 ;  /* 0x0000005956037223 */ /* 0x000fca0000000003 */
[----:B------:R-:W-:-:S04]  /*4d30*/  F2FP.F16.F32.PACK_AB R3, RZ, R3 ;  /* 0x00000003ff03723e */ /* 0x000fc800000000ff */
[----:B-1--4-:R-:W-:Y:S01]  /*4d40*/  PRMT R4, R3, 0x7610, R4 ;  /* 0x0000761003047816 */ /* 0x012fe20000000004 */
[----:B------:R-:W-:-:S05]  /*4d50*/  @P0 IMAD.MOV.U32 R3, RZ, RZ, R11 ;  /* 0x000000ffff030224 */ /* 0x000fca00078e000b */
[----:B------:R0:W-:Y:S01]  /*4d60*/  @P0 STG.E.U16 desc[UR36][R2.64+0xf0], R4 ;  /* 0x0000f00402000986 */ /* 0x0001e2000c101524 */
[----:B------:R-:W-:Y:S05]  /*4d70*/  @!P1 BRA `(.L_x_161) ;  /* 0x0000000000049947 */ /* 0x000fea0003800000 */
[----:B------:R1:W5:Y:S02]  /*4d80*/  LDG.E.LTC128B.U16 R22, desc[UR36][R6.64+0xf2] ;  /* 0x0000f22406167981 */ /* 0x000364000c1e1520 */
.L_x_161:
[----:B------:R-:W-:Y:S05]  /*4d90*/  BSYNC B1 ;  /* 0x0000000000017941 */ /* 0x000fea0003800000 */
.L_x_160:
[----:B------:R-:W-:Y:S05]  /*4da0*/  @!P1 BRA `(.L_x_162) ;  /* 0x0000001000d09947 */ /* 0x000fea0003800000 */
[----:B0----5:R-:W-:-:S05]  /*4db0*/  HADD2.F32 R3, -RZ, R22.H0_H0 ;  /* 0x20000016ff037230 */ /* 0x021fca0000004100 */
[----:B------:R-:W-:-:S04]  /*4dc0*/  FMUL R0, R3, R90 ;  /* 0x0000005a03007220 */ /* 0x000fc80000400000 */
[----:B------:R-:W-:-:S05]  /*4dd0*/  FFMA R0, R87, R89, R0 ;  /* 0x0000005957007223 */ /* 0x000fca0000000000 */
[----:B------:R-:W-:-:S05]  /*4de0*/  F2FP.F16.F32.PACK_AB R0, RZ, R0 ;  /* 0x00000000ff00723e */ /* 0x000fca00000000ff */
[----:B------:R4:W-:Y:S01]  /*4df0*/  STG.E.U16 desc[UR36][R10.64+0xf2], R0 ;  /* 0x0000f2000a007986 */ /* 0x0009e2000c101524 */
[----:B------:R-:W-:Y:S05]  /*4e00*/  BRA `(.L_x_162) ;  /* 0x0000001000b87947 */ /* 0x000fea0003800000 */
.L_x_37:
[----:B------:R-:W-:Y:S01]  /*4e10*/  ISETP.GT.AND P2, PT, R3, 0x1, PT ;  /* 0x000000010300780c */ /* 0x000fe20003f44270 */
[----:B------:R-:W-:Y:S01]  /*4e20*/  ULDC.64 UR4, c[0x0][0x5c0] ;  /* 0x0001700000047ab9 */ /* 0x000fe20000000a00 */
[-C--:B------:R-:W-:Y:S01]  /*4e30*/  FMUL R24, R24, R89.reuse ;  /* 0x0000005918187220 */ /* 0x080fe20000400000 */
[-C--:B------:R-:W-:Y:S01]  /*4e40*/  FMUL R25, R25, R89.reuse ;  /* 0x0000005919197220 */ /* 0x080fe20000400000 */
[----:B------:R-:W-:Y:S01]  /*4e50*/  ISETP.GT.AND P1, PT, R0, RZ, P2 ;  /* 0x000000ff0000720c */ /* 0x000fe20001724270 */
[-C--:B------:R-:W-:Y:S01]  /*4e60*/  FMUL R26, R26, R89.reuse ;  /* 0x000000591a1a7220 */ /* 0x080fe20000400000 */
[----:B------:R-:W-:Y:S01]  /*4e70*/  LEA R4, P4, R106, UR4, 0x1 ;  /* 0x000000046a047c11 */ /* 0x000fe2000f8808ff */
[-C--:B------:R-:W-:Y:S01]  /*4e80*/  FMUL R27, R27, R89.reuse ;  /* 0x000000591b1b7220 */ /* 0x080fe20000400000 */
[----:B------:R-:W-:Y:S01]  /*4e90*/  F2FP.F16.F32.PACK_AB R24, RZ, R24 ;  /* 0x00000018ff18723e */ /* 0x000fe200000000ff */
[-C--:B------:R-:W-:Y:S01]  /*4ea0*/  FMUL R28, R28, R89.reuse ;  /* 0x000000591c1c7220 */ /* 0x080fe20000400000 */
[----:B------:R-:W-:Y:S01]  /*4eb0*/  LEA.HI.X R5, R106, UR5, R115, 0x1, P4 ;  /* 0x000000056a057c11 */ /* 0x000fe2000a0f0c73 */
[----:B------:R-:W-:Y:S01]  /*4ec0*/  FMUL R29, R29, R89 ;  /* 0x000000591d1d7220 */ /* 0x000fe20000400000 */
[----:B------:R-:W-:Y:S01]  /*4ed0*/  F2FP.F16.F32.PACK_AB R25, RZ, R25 ;  /* 0x00000019ff19723e */ /* 0x000fe200000000ff */
[-C--:B------:R-:W-:Y:S01]  /*4ee0*/  FMUL R30, R30, R89.reuse ;  /* 0x000000591e1e7220 */ /* 0x080fe20000400000 */
[----:B------:R-:W-:Y:S01]  /*4ef0*/  ISETP.GT.AND P2, PT, R0, 0x8, P2 ;  /* 0x000000080000780c */ /* 0x000fe20001744270 */
[----:B------:R-:W-:Y:S01]  /*4f00*/  @P3 STG.E.U16 desc[UR36][R4.64], R24 ;  /* 0x0000001804003986 */ /* 0x000fe2000c101524 */
[C---:B------:R-:W-:Y:S01]  /*4f10*/  SHF.L.U64.HI R7, R6.reuse, 0x4, R7 ;  /* 0x0000000406077819 */ /* 0x040fe20000010207 */
[-C--:B------:R-:W-:Y:S01]  /*4f20*/  FMUL R31, R31, R89.reuse ;  /* 0x000000591f1f7220 */ /* 0x080fe20000400000 */
[----:B------:R-:W-:Y:S01]  /*4f30*/  LEA R6, P3, R6, R4, 0x4 ;  /* 0x0000000406067211 */ /* 0x000fe200078620ff */
[----:B------:R-:W-:Y:S01]  /*4f40*/  @P1 STG.E.U16 desc[UR36][R4.64+0x2], R25 ;  /* 0x0000021904001986 */ /* 0x000fe2000c101524 */
[----:B------:R-:W-:Y:S01]  /*4f50*/  ISETP.GT.AND P1, PT, R0, 0x8, P0 ;  /* 0x000000080000780c */ /* 0x000fe20000724270 */
[----:B------:R-:W-:Y:S01]  /*4f60*/  FMUL R32, R32, R89 ;  /* 0x0000005920207220 */ /* 0x000fe20000400000 */
[----:B------:R-:W-:Y:S01]  /*4f70*/  F2FP.F16.F32.PACK_AB R26, RZ, R26 ;  /* 0x0000001aff1a723e */ /* 0x000fe200000000ff */
[----:B------:R-:W-:Y:S01]  /*4f80*/  IMAD.X R7, R7, 0x1, R5, P3 ;  /* 0x0000000107077824 */ /* 0x000fe200018e0605 */
[----:B------:R-:W-:Y:S01]  /*4f90*/  F2FP.F16.F32.PACK_AB R27, RZ, R27 ;  /* 0x0000001bff1b723e */ /* 0x000fe200000000ff */
[-C--:B------:R-:W-:Y:S01]  /*4fa0*/  FMUL R33, R33, R89.reuse ;  /* 0x0000005921217220 */ /* 0x080fe20000400000 */
[----:B------:R-:W-:Y:S01]  /*4fb0*/  ISETP.GT.AND P0, PT, R3, 0x8, PT ;  /* 0x000000080300780c */ /* 0x000fe20003f04270 */
[-C--:B------:R-:W-:Y:S01]  /*4fc0*/  FMUL R34, R34, R89.reuse ;  /* 0x0000005922227220 */ /* 0x080fe20000400000 */
[----:B------:R-:W-:Y:S01]  /*4fd0*/  F2FP.F16.F32.PACK_AB R28, RZ, R28 ;  /* 0x0000001cff1c723e */ /* 0x000fe200000000ff */
[-C--:B------:R-:W-:Y:S01]  /*4fe0*/  FMUL R35, R35, R89.reuse ;  /* 0x0000005923237220 */ /* 0x080fe20000400000 */
[----:B------:R-:W-:Y:S01]  /*4ff0*/  ISETP.GT.AND P4, PT, R0, RZ, P0 ;  /* 0x000000ff0000720c */ /* 0x000fe20000784270 */
[----:B------:R-:W-:Y:S01]  /*5000*/  FMUL R36, R36, R89 ;  /* 0x0000005924247220 */ /* 0x000fe20000400000 */
[----:B------:R-:W-:Y:S01]  /*5010*/  F2FP.F16.F32.PACK_AB R29, RZ, R29 ;  /* 0x0000001dff1d723e */ /* 0x000fe200000000ff */
[----:B------:R-:W-:Y:S01]  /*5020*/  @P1 STG.E.U16 desc[UR36][R6.64], R26 ;  /* 0x0000001a06001986 */ /* 0x000fe2000c101524 */
[----:B------:R-:W-:Y:S01]  /*5030*/  ISETP.GT.AND P1, PT, R0, 0x8, P0 ;  /* 0x000000080000780c */ /* 0x000fe20000724270 */
[-C--:B------:R-:W-:Y:S01]  /*5040*/  FMUL R37, R37, R89.reuse ;  /* 0x0000005925257220 */ /* 0x080fe20000400000 */
[----:B------:R-:W-:Y:S01]  /*5050*/  F2FP.F16.F32.PACK_AB R30, RZ, R30 ;  /* 0x0000001eff1e723e */ /* 0x000fe200000000ff */
[----:B------:R-:W-:Y:S01]  /*5060*/  @P2 STG.E.U16 desc[UR36][R6.64+0x2], R27 ;  /* 0x0000021b06002986 */ /* 0x000fe2000c101524 */
[----:B------:R-:W-:Y:S01]  /*5070*/  ISETP.GT.AND P2, PT, R3, 0x9, PT ;  /* 0x000000090300780c */ /* 0x000fe20003f44270 */
[----:B------:R-:W-:Y:S01]  /*5080*/  FMUL R38, R38, R89 ;  /* 0x0000005926267220 */ /* 0x000fe20000400000 */
[----:B------:R-:W-:Y:S01]  /*5090*/  F2FP.F16.F32.PACK_AB R31, RZ, R31 ;  /* 0x0000001fff1f723e */ /* 0x000fe200000000ff */
[-C--:B------:R-:W-:Y:S01]  /*50a0*/  FMUL R39, R39, R89.reuse ;  /* 0x0000005927277220 */ /* 0x080fe20000400000 */
[C---:B------:R-:W-:Y:S01]  /*50b0*/  ISETP.GT.AND P3, PT, R0.reuse, RZ, P2 ;  /* 0x000000ff0000720c */ /* 0x040fe20001764270 */
[----:B------:R-:W-:Y:S01]  /*50c0*/  @P4 STG.E.U16 desc[UR36][R4.64+0x10], R28 ;  /* 0x0000101c04004986 */ /* 0x000fe2000c101524 */
[----:B------:R-:W-:Y:S01]  /*50d0*/  ISETP.GT.AND P2, PT, R0, 0x8, P2 ;  /* 0x000000080000780c */ /* 0x000fe20001744270 */
        /* <DEDUP_REMOVED lines=8> */
[-C--:B------:R-:W-:Y:S01]  /*5160*/  FMUL R44, R44, R89.reuse ;  /* 0x000000592c2c7220 */ /* 0x080fe20000400000 */
[----:B------:R-:W-:Y:S01]  /*5170*/  F2FP.F16.F32.PACK_AB R34, RZ, R34 ;  /* 0x00000022ff22723e */ /* 0x000fe200000000ff */
[----:B------:R-:W-:Y:S01]  /*5180*/  @P3 STG.E.U16 desc[UR36][R4.64+0x12], R29 ;  /* 0x0000121d04003986 */ /* 0x000fe2000c101524 */
[----:B------:R-:W-:Y:S01]  /*5190*/  ISETP.GT.AND P3, PT, R3, 0x11, PT ;  /* 0x000000110300780c */ /* 0x000fe20003f64270 */
[----:B------:R-:W-:Y:S01]  /*51a0*/  FMUL R45, R45, R89 ;  /* 0x000000592d2d7220 */ /* 0x000fe20000400000 */
[----:B------:R-:W-:Y:S01]  /*51b0*/  F2FP.F16.F32.PACK_AB R35, RZ, R35 ;  /* 0x00000023ff23723e */ /* 0x000fe200000000ff */
[----:B------:R-:W-:Y:S01]  /*51c0*/  @P1 STG.E.U16 desc[UR36][R6.64+0x10], R30 ;  /* 0x0000101e06001986 */ /* 0x000fe2000c101524 */
[----:B------:R-:W-:Y:S01]  /*51d0*/  ISETP.GT.AND P1, PT, R0, 0x8, P0 ;  /* 0x000000080000780c */ /* 0x000fe20000724270 */
[-C--:B------:R-:W-:Y:S01]  /*51e0*/  FMUL R46, R46, R89.reuse ;  /* 0x000000592e2e7220 */ /* 0x080fe20000400000 */
[----:B------:R-:W-:Y:S01]  /*51f0*/  ISETP.GT.AND P0, PT, R3, 0x18, PT ;  /* 0x000000180300780c */ /* 0x000fe20003f04270 */
[----:B------:R-:W-:Y:S01]  /*5200*/  @P2 STG.E.U16 desc[UR36][R6.64+0x12], R31 ;  /* 0x0000121f06002986 */ /* 0x000fe2000c101524 */
[C---:B------:R-:W-:Y:S01]  /*5210*/  ISETP.GT.AND P2, PT, R0.reuse, RZ, P3 ;  /* 0x000000ff0000720c */ /* 0x040fe20001f44270 */
[-C--:B------:R-:W-:Y:S01]  /*5220*/  FMUL R47, R47, R89.reuse ;  /* 0x000000592f2f7220 */ /* 0x080fe20000400000 */
[C---:B------:R-:W-:Y:S01]  /*5230*/  ISETP.GT.AND P3, PT, R0.reuse, 0x8, P3 ;  /* 0x000000080000780c */ /* 0x040fe20001f64270 */
[----:B------:R-:W-:Y:S01]  /*5240*/  @P4 STG.E.U16 desc[UR36][R4.64+0x20], R32 ;  /* 0x0000202004004986 */ /* 0x000fe2000c101524 */
[----:B------:R-:W-:Y:S01]  /*5250*/  ISETP.GT.AND P4, PT, R0, RZ, P0 ;  /* 0x000000ff0000720c */ /* 0x000fe20000784270 */
[-C--:B------:R-:W-:Y:S01]  /*5260*/  FMUL R48, R48, R89.reuse ;  /* 0x0000005930307220 */ /* 0x080fe20000400000 */
[----:B------:R-:W-:Y:S01]  /*5270*/  F2FP.F16.F32.PACK_AB R36, RZ, R36 ;  /* 0x00000024ff24723e */ /* 0x000fe200000000ff */
[----:B------:R-:W-:Y:S01]  /*5280*/  FMUL R49, R49, R89 ;  /* 0x0000005931317220 */ /* 0x000fe20000400000 */
[----:B------:R-:W-:Y:S01]  /*5290*/  F2FP.F16.F32.PACK_AB R37, RZ, R37 ;  /* 0x00000025ff25723e */ /* 0x000fe200000000ff */
[-C--:B------:R-:W-:Y:S01]  /*52a0*/  FMUL R50, R50, R89.reuse ;  /* 0x0000005932327220 */ /* 0x080fe20000400000 */
[----:B------:R-:W-:Y:S01]  /*52b0*/  F2FP.F16.F32.PACK_AB R38, RZ, R38 ;  /* 0x00000026ff26723e */ /* 0x000fe200000000ff */
[----:B------:R-:W-:Y:S01]  /*52c0*/  FMUL R51, R51, R89 ;  /* 0x0000005933337220 */ /* 0x000fe20000400000 */
[----:B------:R-:W-:Y:S01]  /*52d0*/  F2FP.F16.F32.PACK_AB R39, RZ, R39 ;  /* 0x00000027ff27723e */ /* 0x000fe200000000ff */
[----:B------:R-:W-:Y:S01]  /*52e0*/  @P2 STG.E.U16 desc[UR36][R4.64+0x22], R33 ;  /* 0x0000222104002986 */ /* 0x000fe2000c101524 */
[----:B------:R-:W-:Y:S01]  /*52f0*/  F2FP.F16.F32.PACK_AB R40, RZ, R40 ;  /* 0x00000028ff28723e */ /* 0x000fe200000000ff */
[----:B------:R-:W-:Y:S01]  /*5300*/  FMUL R52, R52, R89 ;  /* 0x0000005934347220 */ /* 0x000fe20000400000 */
[----:B------:R-:W-:Y:S01]  /*5310*/  F2FP.F16.F32.PACK_AB R41, RZ, R41 ;  /* 0x00000029ff29723e */ /* 0x000fe200000000ff */
[----:B------:R-:W-:Y:S01]  /*5320*/  @P1 STG.E.U16 desc[UR36][R6.64+0x20], R34 ;  /* 0x0000202206001986 */ /* 0x000fe2000c101524 */
[----:B------:R-:W-:Y:S01]  /*5330*/  ISETP.GT.AND P1, PT, R0, 0x8, P0 ;  /* 0x000000080000780c */ /* 0x000fe20000724270 */
[-C--:B------:R-:W-:Y:S01]  /*5340*/  FMUL R53, R53, R89.reuse ;  /* 0x0000005935357220 */ /* 0x080fe20000400000 */
[C---:B------:R-:W-:Y:S01]  /*5350*/  ISETP.GT.AND P0, PT, R3.reuse, 0x20, PT ;  /* 0x000000200300780c */ /* 0x040fe20003f04270 */
[----:B------:R-:W-:Y:S01]  /*5360*/  @P3 STG.E.U16 desc[UR36][R6.64+0x22], R35 ;  /* 0x0000222306003986 */ /* 0x000fe2000c101524 */
[----:B------:R-:W-:Y:S01]  /*5370*/  ISETP.GT.AND P3, PT, R3, 0x19, PT ;  /* 0x000000190300780c */ /* 0x000fe20003f64270 */
[-C--:B------:R-:W-:Y:S01]  /*5380*/  FMUL R54, R54, R89.reuse ;  /* 0x0000005936367220 */ /* 0x080fe20000400000 */
[----:B------:R-:W-:Y:S01]  /*5390*/  F2FP.F16.F32.PACK_AB R42, RZ, R42 ;  /* 0x0000002aff2a723e */ /* 0x000fe200000000ff */
[----:B------:R-:W-:Y:S01]  /*53a0*/  @P4 STG.E.U16 desc[UR36][R4.64+0x30], R36 ;  /* 0x0000302404004986 */ /* 0x000fe2000c101524 */
[C---:B------:R-:W-:Y:S01]  /*53b0*/  ISETP.GT.AND P2, PT, R0.reuse, RZ, P3 ;  /* 0x000000ff0000720c */ /* 0x040fe20001f44270 */
[-C--:B------:R-:W-:Y:S01]  /*53c0*/  FMUL R55, R55, R89.reuse ;  /* 0x0000005937377220 */ /* 0x080fe20000400000 */
[----:B------:R-:W-:Y:S01]  /*53d0*/  ISETP.GT.AND P3, PT, R0, 0x8, P3 ;  /* 0x000000080000780c */ /* 0x000fe20001f64270 */
[-C--:B------:R-:W-:Y:S01]  /*53e0*/  FMUL R56, R56, R89.reuse ;  /* 0x0000005938387220 */ /* 0x080fe20000400000 */
[----:B------:R-:W-:Y:S01]  /*53f0*/  ISETP.GT.AND P4, PT, R0, RZ, P0 ;  /* 0x000000ff0000720c */ /* 0x000fe20000784270 */
[----:B------:R-:W-:Y:S01]  /*5400*/  FMUL R57, R57, R89 ;  /* 0x0000005939397220 */ /* 0x000fe20000400000 */
[----:B------:R-:W-:Y:S01]  /*5410*/  F2FP.F16.F32.PACK_AB R43, RZ, R43 ;  /* 0x0000002bff2b723e */ /* 0x000fe200000000ff */
[-C--:B------:R-:W-:Y:S01]  /*5420*/  FMUL R58, R58, R89.reuse ;  /* 0x000000593a3a7220 */ /* 0x080fe20000400000 */
[----:B------:R-:W-:Y:S01]  /*5430*/  F2FP.F16.F32.PACK_AB R44, RZ, R44 ;  /* 0x0000002cff2c723e */ /* 0x000fe200000000ff */
[----:B------:R-:W-:Y:S01]  /*5440*/  FMUL R59, R59, R89 ;  /* 0x000000593b3b7220 */ /* 0x000fe20000400000 */
[----:B------:R-:W-:Y:S01]  /*5450*/  F2FP.F16.F32.PACK_AB R45, RZ, R45 ;  /* 0x0000002dff2d723e */ /* 0x000fe200000000ff */
[----:B------:R-:W-:Y:S01]  /*5460*/  FMUL R60, R60, R89 ;  /* 0x000000593c3c7220 */ /* 0x000fe20000400000 */
[----:B------:R-:W-:Y:S01]  /*5470*/  F2FP.F16.F32.PACK_AB R46, RZ, R46 ;  /* 0x0000002eff2e723e */ /* 0x000fe200000000ff */
[----:B------:R-:W-:Y:S01]  /*5480*/  @P2 STG.E.U16 desc[UR36][R4.64+0x32], R37 ;  /* 0x0000322504002986 */ /* 0x000fe2000c101524 */
[----:B------:R-:W-:Y:S01]  /*5490*/  F2FP.F16.F32.PACK_AB R47, RZ, R47 ;  /* 0x0000002fff2f723e */ /* 0x000fe200000000ff */
[-C--:B------:R-:W-:Y:S01]  /*54a0*/  FMUL R61, R61, R89.reuse ;  /* 0x000000593d3d7220 */ /* 0x080fe20000400000 */
[----:B------:R-:W-:Y:S01]  /*54b0*/  F2FP.F16.F32.PACK_AB R48, RZ, R48 ;  /* 0x00000030ff30723e */ /* 0x000fe200000000ff */
[----:B------:R-:W-:Y:S01]  /*54c0*/  @P1 STG.E.U16 desc[UR36][R6.64+0x30], R38 ;  /* 0x0000302606001986 */ /* 0x000fe2000c101524 */
[----:B------:R-:W-:Y:S01]  /*54d0*/  ISETP.GT.AND P1, PT, R0, 0x8, P0 ;  /* 0x000000080000780c */ /* 0x000fe20000724270 */
[-C--:B------:R-:W-:Y:S01]  /*54e0*/  FMUL R62, R62, R89.reuse ;  /* 0x000000593e3e7220 */ /* 0x080fe20000400000 */
[C---:B------:R-:W-:Y:S01]  /*54f0*/  ISETP.GT.AND P0, PT, R3.reuse, 0x28, PT ;  /* 0x000000280300780c */ /* 0x040fe20003f04270 */
[----:B------:R-:W-:Y:S01]  /*5500*/  @P3 STG.E.U16 desc[UR36][R6.64+0x32], R39 ;  /* 0x0000322706003986 */ /* 0x000fe2000c101524 */
[----:B------:R-:W-:Y:S01]  /*5510*/  ISETP.GT.AND P3, PT, R3, 0x21, PT ;  /* 0x000000210300780c */ /* 0x000fe20003f64270 */
[----:B------:R-:W-:Y:S01]  /*5520*/  FMUL R63, R63, R89 ;  /* 0x000000593f3f7220 */ /* 0x000fe20000400000 */
[----:B------:R-:W-:Y:S01]  /*5530*/  F2FP.F16.F32.PACK_AB R49, RZ, R49 ;  /* 0x00000031ff31723e */ /* 0x000fe200000000ff */
[----:B------:R-:W-:Y:S01]  /*5540*/  @P4 STG.E.U16 desc[UR36][R4.64+0x40], R40 ;  /* 0x0000402804004986 */ /* 0x000fe2000c101524 */
[----:B------:R-:W-:Y:S01]  /*5550*/  ISETP.GT.AND P2, PT, R0, RZ, P3 ;  /* 0x000000ff0000720c */ /* 0x000fe20001f44270 */
[-C--:B------:R-:W-:Y:S01]  /*5560*/  FMUL R64, R64, R89.reuse ;  /* 0x0000005940407220 */ /* 0x080fe20000400000 */
[C---:B------:R-:W-:Y:S01]  /*5570*/  ISETP.GT.AND P3, PT, R0.reuse, 0x8, P3 ;  /* 0x000000080000780c */ /* 0x040fe20001f64270 */
[-C--:B------:R-:W-:Y:S01]  /*5580*/  FMUL R65, R65, R89.reuse ;  /* 0x0000005941417220 */ /* 0x080fe20000400000 */
        /* <DEDUP_REMOVED lines=62> */
[----:B------:R-:W-:-:S02]  /*5970*/  F2FP.F16.F32.PACK_AB R68, RZ, R68 ;  /* 0x00000044ff44723e */ /* 0x000fc400000000ff */
[----:B------:R-:W-:Y:S01]  /*5980*/  F2FP.F16.F32.PACK_AB R69, RZ, R69 ;  /* 0x00000045ff45723e */ /* 0x000fe200000000ff */
[----:B------:R-:W-:Y:S01]  /*5990*/  @P1 STG.E.U16 desc[UR36][R6.64+0x60], R50 ;  /* 0x0000603206001986 */ /* 0x000fe2000c101524 */
[C---:B------:R-:W-:Y:S02]  /*59a0*/  ISETP.GT.AND P1, PT, R0.reuse, 0x8, P0 ;  /* 0x000000080000780c */ /* 0x040fe40000724270 */
[C---:B------:R-:W-:Y:S01]  /*59b0*/  ISETP.GT.AND P0, PT, R3.reuse, 0x40, PT ;  /* 0x000000400300780c */ /* 0x040fe20003f04270 */
[----:B------:R-:W-:Y:S01]  /*59c0*/  @P3 STG.E.U16 desc[UR36][R6.64+0x62], R51 ;  /* 0x0000623306003986 */ /* 0x000fe2000c101524 */
[----:B------:R-:W-:Y:S02]  /*59d0*/  ISETP.GT.AND P3, PT, R3, 0x39, PT ;  /* 0x000000390300780c */ /* 0x000fe40003f64270 */
[----:B------:R-:W-:Y:S01]  /*59e0*/  F2FP.F16.F32.PACK_AB R70, RZ, R70 ;  /* 0x00000046ff46723e */ /* 0x000fe200000000ff */
[----:B------:R-:W-:Y:S01]  /*59f0*/  @P4 STG.E.U16 desc[UR36][R4.64+0x70], R52 ;  /* 0x0000703404004986 */ /* 0x000fe2000c101524 */
[----:B------:R-:W-:-:S02]  /*5a00*/  ISETP.GT.AND P2, PT, R0, RZ, P3 ;  /* 0x000000ff0000720c */ /* 0x000fc40001f44270 */
[C---:B------:R-:W-:Y:S02]  /*5a10*/  ISETP.GT.AND P3, PT, R0.reuse, 0x8, P3 ;  /* 0x000000080000780c */ /* 0x040fe40001f64270 */
[----:B------:R-:W-:Y:S02]  /*5a20*/  ISETP.GT.AND P4, PT, R0, RZ, P0 ;  /* 0x000000ff0000720c */ /* 0x000fe40000784270 */
[----:B------:R-:W-:Y:S02]  /*5a30*/  F2FP.F16.F32.PACK_AB R71, RZ, R71 ;  /* 0x00000047ff47723e */ /* 0x000fe400000000ff */
[----:B------:R-:W-:Y:S02]  /*5a40*/  F2FP.F16.F32.PACK_AB R72, RZ, R72 ;  /* 0x00000048ff48723e */ /* 0x000fe400000000ff */
[----:B------:R-:W-:Y:S02]  /*5a50*/  F2FP.F16.F32.PACK_AB R73, RZ, R73 ;  /* 0x00000049ff49723e */ /* 0x000fe400000000ff */
        /* <DEDUP_REMOVED lines=33> */
[----:B------:R-:W-:-:S03]  /*5c70*/  F2FP.F16.F32.PACK_AB R87, RZ, R87 ;  /* 0x00000057ff57723e */ /* 0x000fc600000000ff */
[----:B------:R-:W-:Y:S04]  /*5c80*/  @P2 STG.E.U16 desc[UR36][R4.64+0x92], R61 ;  /* 0x0000923d04002986 */ /* 0x000fe8000c101524 */
[----:B------:R-:W-:Y:S01]  /*5c90*/  @P1 STG.E.U16 desc[UR36][R6.64+0x90], R62 ;  /* 0x0000903e06001986 */ /* 0x000fe2000c101524 */
[----:B------:R-:W-:Y:S02]  /*5ca0*/  ISETP.GT.AND P1, PT, R0, 0x8, P0 ;  /* 0x000000080000780c */ /* 0x000fe40000724270 */
[C---:B------:R-:W-:Y:S01]  /*5cb0*/  ISETP.GT.AND P0, PT, R3.reuse, 0x58, PT ;  /* 0x000000580300780c */ /* 0x040fe20003f04270 */
[----:B------:R-:W-:Y:S01]  /*5cc0*/  @P3 STG.E.U16 desc[UR36][R6.64+0x92], R63 ;  /* 0x0000923f06003986 */ /* 0x000fe2000c101524 */
[----:B------:R-:W-:-:S03]  /*5cd0*/  ISETP.GT.AND P3, PT, R3, 0x51, PT ;  /* 0x000000510300780c */ /* 0x000fc60003f64270 */
[----:B------:R-:W-:Y:S01]  /*5ce0*/  @P4 STG.E.U16 desc[UR36][R4.64+0xa0], R64 ;  /* 0x0000a04004004986 */ /* 0x000fe2000c101524 */
[C---:B------:R-:W-:Y:S02]  /*5cf0*/  ISETP.GT.AND P2, PT, R0.reuse, RZ, P3 ;  /* 0x000000ff0000720c */ /* 0x040fe40001f44270 */
[C---:B------:R-:W-:Y:S02]  /*5d00*/  ISETP.GT.AND P3, PT, R0.reuse, 0x8, P3 ;  /* 0x000000080000780c */ /* 0x040fe40001f64270 */
[----:B------:R-:W-:-:S09]  /*5d10*/  ISETP.GT.AND P4, PT, R0, RZ, P0 ;  /* 0x000000ff0000720c */ /* 0x000fd20000784270 */
        /* <DEDUP_REMOVED lines=9> */
[C---:B------:R-:W-:Y:S02]  /*5db0*/  ISETP.GT.AND P3, PT, R0.reuse, RZ, P0 ;  /* 0x000000ff0000720c */ /* 0x040fe40000764270 */
[----:B------:R-:W-:-:S07]  /*5dc0*/  ISETP.GT.AND P0, PT, R0, 0x8, P0 ;  /* 0x000000080000780c */ /* 0x000fce0000704270 */
[----:B------:R-:W-:Y:S04]  /*5dd0*/  @P2 STG.E.U16 desc[UR36][R4.64+0xb2], R69 ;  /* 0x0000b24504002986 */ /* 0x000fe8000c101524 */
[----:B------:R-:W-:Y:S01]  /*5de0*/  @P1 STG.E.U16 desc[UR36][R6.64+0xb0], R70 ;  /* 0x0000b04606001986 */ /* 0x000fe2000c101524 */
[----:B------:R-:W-:-:S03]  /*5df0*/  ISETP.GT.AND P1, PT, R3, 0x68, PT ;  /* 0x000000680300780c */ /* 0x000fc60003f24270 */
        /* <DEDUP_REMOVED lines=11> */
[C---:B------:R-:W-:Y:S02]  /*5eb0*/  ISETP.GT.AND P2, PT, R0.reuse, RZ, P0 ;  /* 0x000000ff0000720c */ /* 0x040fe40000744270 */
[----:B------:R-:W-:Y:S01]  /*5ec0*/  ISETP.GT.AND P0, PT, R0, 0x8, P0 ;  /* 0x000000080000780c */ /* 0x000fe20000704270 */
[----:B------:R-:W-:Y:S01]  /*5ed0*/  @P3 STG.E.U16 desc[UR36][R4.64+0xd0], R76 ;  /* 0x0000d04c04003986 */ /* 0x000fe2000c101524 */
[----:B------:R-:W-:-:S04]  /*5ee0*/  ISETP.GT.AND P3, PT, R3, 0x70, PT ;  /* 0x000000700300780c */ /* 0x000fc80003f64270 */
[C---:B------:R-:W-:Y:S02]  /*5ef0*/  ISETP.GT.AND P4, PT, R0.reuse, RZ, P3 ;  /* 0x000000ff0000720c */ /* 0x040fe40001f84270 */
[----:B------:R-:W-:-:S03]  /*5f00*/  ISETP.GT.AND P3, PT, R0, 0x8, P3 ;  /* 0x000000080000780c */ /* 0x000fc60001f64270 */
[----:B------:R-:W-:Y:S01]  /*5f10*/  @P2 STG.E.U16 desc[UR36][R4.64+0xd2], R77 ;  /* 0x0000d24d04002986 */ /* 0x000fe2000c101524 */
[----:B------:R-:W-:-:S03]  /*5f20*/  ISETP.GT.AND P2, PT, R3, 0x79, PT ;  /* 0x000000790300780c */ /* 0x000fc60003f44270 */
[----:B------:R-:W-:Y:S01]  /*5f30*/  @P1 STG.E.U16 desc[UR36][R6.64+0xd0], R78 ;  /* 0x0000d04e06001986 */ /* 0x000fe2000c101524 */
[----:B------:R-:W-:-:S03]  /*5f40*/  ISETP.GT.AND P1, PT, R3, 0x78, PT ;  /* 0x000000780300780c */ /* 0x000fc60003f24270 */
[----:B------:R-:W-:Y:S01]  /*5f50*/  @P0 STG.E.U16 desc[UR36][R6.64+0xd2], R79 ;  /* 0x0000d24f06000986 */ /* 0x000fe2000c101524 */
[----:B------:R-:W-:-:S03]  /*5f60*/  ISETP.GT.AND P0, PT, R3, 0x71, PT ;  /* 0x000000710300780c */ /* 0x000fc60003f04270 */
[----:B------:R-:W-:Y:S01]  /*5f70*/  @P4 STG.E.U16 desc[UR36][R4.64+0xe0], R80 ;  /* 0x0000e05004004986 */ /* 0x000fe2000c101524 */
[C---:B------:R-:W-:Y:S02]  /*5f80*/  ISETP.GT.AND P4, PT, R0.reuse, RZ, P0 ;  /* 0x000000ff0000720c */ /* 0x040fe40000784270 */
[----:B------:R-:W-:-:S11]  /*5f90*/  ISETP.GT.AND P0, PT, R0, 0x8, P0 ;  /* 0x000000080000780c */ /* 0x000fd60000704270 */
[----:B------:R-:W-:Y:S02]  /*5fa0*/  @P4 IMAD.MOV.U32 R2, RZ, RZ, R4 ;  /* 0x000000ffff024224 */ /* 0x000fe400078e0004 */
[----:B------:R-:W-:-:S05]  /*5fb0*/  @P4 IMAD.MOV.U32 R3, RZ, RZ, R5 ;  /* 0x000000ffff034224 */ /* 0x000fca00078e0005 */
[----:B------:R0:W-:Y:S01]  /*5fc0*/  @P4 STG.E.U16 desc[UR36][R2.64+0xe2], R81 ;  /* 0x0000e25102004986 */ /* 0x0001e2000c101524 */
[C---:B------:R-:W-:Y:S02]  /*5fd0*/  ISETP.GT.AND P4, PT, R0.reuse, RZ, P2 ;  /* 0x000000ff0000720c */ /* 0x040fe40001784270 */
[----:B------:R-:W-:Y:S01]  /*5fe0*/  ISETP.GT.AND P2, PT, R0, 0x8, P2 ;  /* 0x000000080000780c */ /* 0x000fe20001744270 */
[----:B0-----:R-:W-:Y:S02]  /*5ff0*/  @P3 IMAD.MOV.U32 R2, RZ, RZ, R6 ;  /* 0x000000ffff023224 */ /* 0x001fe400078e0006 */
[----:B------:R-:W-:-:S05]  /*6000*/  @P3 IMAD.MOV.U32 R3, RZ, RZ, R7 ;  /* 0x000000ffff033224 */ /* 0x000fca00078e0007 */
[----:B------:R0:W-:Y:S01]  /*6010*/  @P3 STG.E.U16 desc[UR36][R2.64+0xe0], R82 ;  /* 0x0000e05202003986 */ /* 0x0001e2000c101524 */
[C---:B------:R-:W-:Y:S02]  /*6020*/  ISETP.GT.AND P3, PT, R0.reuse, RZ, P1 ;  /* 0x000000ff0000720c */ /* 0x040fe40000f64270 */
[----:B------:R-:W-:Y:S01]  /*6030*/  ISETP.GT.AND P1, PT, R0, 0x8, P1 ;  /* 0x000000080000780c */ /* 0x000fe20000f24270 */
[----:B0-----:R-:W-:Y:S02]  /*6040*/  @P0 IMAD.MOV.U32 R2, RZ, RZ, R6 ;  /* 0x000000ffff020224 */ /* 0x001fe400078e0006 */
[----:B------:R-:W-:-:S05]  /*6050*/  @P0 IMAD.MOV.U32 R3, RZ, RZ, R7 ;  /* 0x000000ffff030224 */ /* 0x000fca00078e0007 */
[----:B------:R0:W-:Y:S03]  /*6060*/  @P0 STG.E.U16 desc[UR36][R2.64+0xe2], R83 ;  /* 0x0000e25302000986 */ /* 0x0001e6000c101524 */
[----:B0-----:R-:W-:Y:S02]  /*6070*/  @P3 IMAD.MOV.U32 R2, RZ, RZ, R4 ;  /* 0x000000ffff023224 */ /* 0x001fe400078e0004 */
[----:B------:R-:W-:-:S05]  /*6080*/  @P3 IMAD.MOV.U32 R3, RZ, RZ, R5 ;  /* 0x000000ffff033224 */ /* 0x000fca00078e0005 */
[----:B------:R0:W-:Y:S04]  /*6090*/  @P3 STG.E.U16 desc[UR36][R2.64+0xf0], R84 ;  /* 0x0000f05402003986 */ /* 0x0001e8000c101524 */
[----:B------:R1:W-:Y:S01]  /*60a0*/  @P4 STG.E.U16 desc[UR36][R4.64+0xf2], R85 ;  /* 0x0000f25504004986 */ /* 0x0003e2000c101524 */
[----:B0-----:R-:W-:Y:S02]  /*60b0*/  @P1 IMAD.MOV.U32 R2, RZ, RZ, R6 ;  /* 0x000000ffff021224 */ /* 0x001fe400078e0006 */
[----:B------:R-:W-:-:S05]  /*60c0*/  @P1 IMAD.MOV.U32 R3, RZ, RZ, R7 ;  /* 0x000000ffff031224 */ /* 0x000fca00078e0007 */
[----:B------:R1:W-:Y:S04]  /*60d0*/  @P1 STG.E.U16 desc[UR36][R2.64+0xf0], R86 ;  /* 0x0000f05602001986 */ /* 0x0003e8000c101524 */
[----:B------:R1:W-:Y:S02]  /*60e0*/  @P2 STG.E.U16 desc[UR36][R6.64+0xf2], R87 ;  /* 0x0000f25706002986 */ /* 0x0003e4000c101524 */
.L_x_162:
[----:B------:R-:W-:Y:S05]  /*60f0*/  BSYNC B0 ;  /* 0x0000000000007941 */ /* 0x000fea0003800000 */
.L_x_36:
[----:B01----:R-:W2:Y:S01]  /*6100*/  LDL.64 R2, [R1] ;  /* 0x0000000001027983 */ /* 0x003ea20000100a00 */
[----:B------:R-:W-:Y:S01]  /*6110*/  ULDC.64 UR4, c[0x0][0x650] ;  /* 0x0001940000047ab9 */ /* 0x000fe20000000a00 */
[----:B------:R0:W-:Y:S01]  /*6120*/  SYNCS.ARRIVE.TRANS64.A1T0 RZ, [R97+UR47], RZ ;  /* 0x000000ff61ff79a7 */ /* 0x0001e2000810002f */
[----:B----4-:R-:W-:Y:S01]  /*6130*/  PRMT R0, RZ, 0x7610, R0 ;  /* 0x00007610ff007816 */ /* 0x010fe20000000000 */
[----:B------:R-:W-:Y:S02]  /*6140*/  IMAD.MOV.U32 R19, RZ, RZ, -0x1 ;  /* 0xffffffffff137424 */ /* 0x000fe400078e00ff */
[----:B-----5:R-:W-:Y:S01]  /*6150*/  IMAD.MOV.U32 R22, RZ, RZ, -0x1 ;  /* 0xffffffffff167424 */ /* 0x020fe200078e00ff */
[----:B--2---:R-:W-:-:S04]  /*6160*/  LEA R18, P0, R2, R18, 0x1 ;  /* 0x0000001202127211 */ /* 0x004fc800078008ff */
[----:B------:R-:W-:Y:S01]  /*6170*/  LEA.HI.X R17, R2, R17, R23, 0x1, P0 ;  /* 0x0000001102117211 */ /* 0x000fe200000f0c17 */
[----:B------:R-:W-:Y:S01]  /*6180*/  IMAD.MOV.U32 R2, RZ, RZ, -0x1 ;  /* 0xffffffffff027424 */ /* 0x000fe200078e00ff */
[----:B------:R-:W-:-:S04]  /*6190*/  ISETP.GE.U32.AND P0, PT, R18, UR4, PT ;  /* 0x0000000412007c0c */ /* 0x000fc8000bf06070 */
[----:B------:R-:W-:-:S13]  /*61a0*/  ISETP.GE.U32.AND.EX P0, PT, R17, UR5, PT, P0 ;  /* 0x0000000511007c0c */ /* 0x000fda000bf06100 */
[----:B0-----:R-:W-:Y:S05]  /*61b0*/  @P0 BRA `(.L_x_163) ;  /* 0x0000000400700947 */ /* 0x001fea0003800000 */
[----:B------:R-:W0:Y:S01]  /*61c0*/  S2R R10, SR_CTAID.X ;  /* 0x00000000000a7919 */ /* 0x000e220000002500 */
[----:B------:R-:W1:Y:S01]  /*61d0*/  LDC.64 R8, c[0x0][0x628] ;  /* 0x00018a00ff087b82 */ /* 0x000e620000000a00 */
[----:B------:R-:W-:Y:S01]  /*61e0*/  ULDC UR4, c[0x0][0x150] ;  /* 0x0000540000047ab9 */ /* 0x000fe20000000800 */
[----:B---3--:R-:W-:Y:S01]  /*61f0*/  IMAD.MOV.U32 R6, RZ, RZ, R18 ;  /* 0x000000ffff067224 */ /* 0x008fe200078e0012 */
[----:B------:R-:W2:Y:S01]  /*6200*/  S2R R20, SR_CTAID.Y ;  /* 0x0000000000147919 */ /* 0x000ea20000002600 */
[----:B------:R-:W-:-:S04]  /*6210*/  IMAD.MOV.U32 R7, RZ, RZ, R17 ;  /* 0x000000ffff077224 */ /* 0x000fc800078e0011 */
[----:B------:R-:W3:Y:S08]  /*6220*/  LDC R15, c[0x0][0x144] ;  /* 0x00005100ff0f7b82 */ /* 0x000ef00000000800 */
[----:B------:R-:W4:Y:S08]  /*6230*/  LDC R0, c[0x0][0x630] ;  /* 0x00018c00ff007b82 */ /* 0x000f300000000800 */
[----:B------:R-:W2:Y:S01]  /*6240*/  LDC.64 R12, c[0x0][0x620] ;  /* 0x00018800ff0c7b82 */ /* 0x000ea20000000a00 */
[----:B-1----:R-:W-:-:S04]  /*6250*/  ISETP.NE.U32.AND P0, PT, R8, RZ, PT ;  /* 0x000000ff0800720c */ /* 0x002fc80003f05070 */
[----:B------:R-:W-:Y:S02]  /*6260*/  ISETP.NE.AND.EX P0, PT, R9, RZ, PT, P0 ;  /* 0x000000ff0900720c */ /* 0x000fe40003f05300 */
[----:B0-----:R-:W-:-:S05]  /*6270*/  I2FP.F32.U32 R2, R10 ;  /* 0x0000000a00027245 */ /* 0x001fca0000201000 */
[----:B------:R-:W-:-:S04]  /*6280*/  FMUL R2, R2, UR4 ;  /* 0x0000000402027c20 */ /* 0x000fc80008400000 */
[----:B------:R0:W1:Y:S02]  /*6290*/  F2I.U32.TRUNC.NTZ R14, R2 ;  /* 0x00000002000e7305 */ /* 0x000064000020f000 */
[----:B---34-:R-:W-:Y:S05]  /*62a0*/  @!P0 BRA `(.L_x_164) ;  /* 0x0000000000288947 */ /* 0x018fea0003800000 */
[----:B------:R-:W3:Y:S02]  /*62b0*/  LDC R3, c[0x0][0x634] ;  /* 0x00018d00ff037b82 */ /* 0x000ee40000000800 */
[----:B---3--:R-:W-:-:S05]  /*62c0*/  IADD3 R7, P0, R18, R3, RZ ;  /* 0x0000000312077210 */ /* 0x008fca0007f1e0ff */
[----:B------:R-:W-:-:S04]  /*62d0*/  IMAD.X R11, RZ, RZ, R17, P0 ;  /* 0x000000ffff0b7224 */ /* 0x000fc800000e0611 */
[----:B0-----:R-:W-:-:S04]  /*62e0*/  IMAD.WIDE.U32 R2, R11, R8, RZ ;  /* 0x000000080b027225 */ /* 0x001fc800078e00ff */
[----:B------:R-:W-:-:S04]  /*62f0*/  IMAD.WIDE.U32 R4, P0, R7, R9, R2 ;  /* 0x0000000907047225 */ /* 0x000fc80007800002 */
[----:B------:R-:W-:-:S04]  /*6300*/  IMAD.WIDE.U32 R2, R7, R8, RZ ;  /* 0x0000000807027225 */ /* 0x000fc800078e00ff */
[----:B------:R-:W-:Y:S01]  /*6310*/  IMAD.X R7, RZ, RZ, RZ, P0 ;  /* 0x000000ffff077224 */ /* 0x000fe200000e06ff */
[----:B------:R-:W-:Y:S01]  /*6320*/  IADD3 RZ, P0, R3, R4, RZ ;  /* 0x0000000403ff7210 */ /* 0x000fe20007f1e0ff */
[----:B------:R-:W-:-:S04]  /*6330*/  IMAD.MOV.U32 R6, RZ, RZ, R5 ;  /* 0x000000ffff067224 */ /* 0x000fc800078e0005 */
[----:B------:R-:W-:-:S08]  /*6340*/  IMAD.WIDE.U32.X R6, R11, R9, R6, P0 ;  /* 0x000000090b067225 */ /* 0x000fd000000e0406 */
.L_x_164:
[----:B------:R-:W3:Y:S01]  /*6350*/  LDC.64 R26, c[0x0][0x640] ;  /* 0x00019000ff1a7b82 */ /* 0x000ee20000000a00 */
[-C--:B------:R-:W-:Y:S01]  /*6360*/  SHF.R.U64 R11, R6, R0.reuse, R7 ;  /* 0x00000000060b7219 */ /* 0x080fe20000001207 */
[----:B------:R-:W-:Y:S01]  /*6370*/  IMAD.MOV.U32 R19, RZ, RZ, R17 ;  /* 0x000000ffff137224 */ /* 0x000fe200078e0011 */
[----:B------:R-:W-:Y:S01]  /*6380*/  SHF.R.U32.HI R0, RZ, R0, R7 ;  /* 0x00000000ff007219 */ /* 0x000fe20000011607 */
[----:B-1----:R-:W-:Y:S01]  /*6390*/  IMAD.MOV R14, RZ, RZ, -R14 ;  /* 0x000000ffff0e7224 */ /* 0x002fe200078e0a0e */
[----:B------:R-:W-:Y:S01]  /*63a0*/  IADD3 R5, P0, RZ, -R11, RZ ;  /* 0x8000000bff057210 */ /* 0x000fe20007f1e0ff */
[----:B------:R-:W-:Y:S01]  /*63b0*/  ULDC UR4, c[0x0][0x154] ;  /* 0x0000550000047ab9 */ /* 0x000fe20000000800 */
[----:B------:R-:W-:Y:S01]  /*63c0*/  IMAD.MOV.U32 R7, RZ, RZ, 0x1 ;  /* 0x00000001ff077424 */ /* 0x000fe200078e00ff */
[----:B------:R-:W1:Y:S01]  /*63d0*/  LDC R4, c[0x0][0x618] ;  /* 0x00018600ff047b82 */ /* 0x000e620000000800 */
[----:B------:R-:W-:Y:S02]  /*63e0*/  IMAD R22, R15, R14, R10 ;  /* 0x0000000e0f167224 */ /* 0x000fe400078e020a */
[----:B------:R-:W-:-:S04]  /*63f0*/  IMAD.X R3, RZ, RZ, ~R0, P0 ;  /* 0x000000ffff037224 */ /* 0x000fc800000e0e00 */
[-C--:B--2---:R-:W-:Y:S01]  /*6400*/  IMAD R0, R3, R12.reuse, RZ ;  /* 0x0000000c03007224 */ /* 0x084fe200078e02ff */
[----:B------:R-:W2:Y:S01]  /*6410*/  LDC R6, c[0x0][0x608] ;  /* 0x00018200ff067b82 */ /* 0x000ea20000000800 */
[----:B0-----:R-:W-:-:S04]  /*6420*/  IMAD.WIDE.U32 R2, R5, R12, R18 ;  /* 0x0000000c05027225 */ /* 0x001fc800078e0012 */
[----:B------:R-:W-:Y:S01]  /*6430*/  IMAD R5, R5, R13, R0 ;  /* 0x0000000d05057224 */ /* 0x000fe200078e0200 */
[----:B------:R-:W-:Y:S02]  /*6440*/  I2FP.F32.U32 R0, R20 ;  /* 0x0000001400007245 */ /* 0x000fe40000201000 */
[----:B------:R-:W0:Y:S01]  /*6450*/  LDC R24, c[0x0][0x658] ;  /* 0x00019600ff187b82 */ /* 0x000e220000000800 */
[----:B------:R-:W-:Y:S01]  /*6460*/  IMAD.IADD R3, R3, 0x1, R5 ;  /* 0x0000000103037824 */ /* 0x000fe200078e0205 */
[----:B---3--:R-:W-:Y:S01]  /*6470*/  ISETP.NE.U32.AND P0, PT, R26, RZ, PT ;  /* 0x000000ff1a00720c */ /* 0x008fe20003f05070 */
[----:B------:R-:W-:Y:S01]  /*6480*/  FMUL R0, R0, UR4 ;  /* 0x0000000400007c20 */ /* 0x000fe20008400000 */
[----:B------:R-:W-:Y:S02]  /*6490*/  IMAD.MOV.U32 R5, RZ, RZ, -0x1 ;  /* 0xffffffffff057424 */ /* 0x000fe400078e00ff */
[----:B------:R-:W-:Y:S01]  /*64a0*/  ISETP.NE.AND.EX P0, PT, R27, RZ, PT, P0 ;  /* 0x000000ff1b00720c */ /* 0x000fe20003f05300 */
[----:B------:R3:W4:Y:S01]  /*64b0*/  F2I.U32.TRUNC.NTZ R12, R0 ;  /* 0x00000000000c7305 */ /* 0x000722000020f000 */
[----:B------:R-:W3:Y:S01]  /*64c0*/  LDC R15, c[0x0][0x148] ;  /* 0x00005200ff0f7b82 */ /* 0x000ee20000000800 */
[----:B-1----:R-:W-:-:S02]  /*64d0*/  SHF.R.U64 R10, R2, R4, R3 ;  /* 0x00000004020a7219 */ /* 0x002fc40000001203 */
[----:B------:R-:W-:-:S05]  /*64e0*/  SHF.R.U32.HI R3, RZ, R4, R3 ;  /* 0x00000004ff037219 */ /* 0x000fca0000011603 */
[----:B------:R-:W1:Y:S01]  /*64f0*/  LDC R14, c[0x0][0x600] ;  /* 0x00018000ff0e7b82 */ /* 0x000e620000000800 */
[-CC-:B--2---:R-:W-:Y:S02]  /*6500*/  SHF.R.U64 R8, R10, R6.reuse, R3.reuse ;  /* 0x000000060a087219 */ /* 0x184fe40000001203 */
[----:B------:R-:W-:-:S05]  /*6510*/  SHF.R.U32.HI R3, RZ, R6, R3 ;  /* 0x00000006ff037219 */ /* 0x000fca0000011603 */
[----:B------:R-:W2:Y:S01]  /*6520*/  LDC R21, c[0x0][0x648] ;  /* 0x00019200ff157b82 */ /* 0x000ea20000000800 */
[-CC-:B0-----:R-:W-:Y:S02]  /*6530*/  SHF.R.U64 R13, R8, R24.reuse, R3.reuse ;  /* 0x00000018080d7219 */ /* 0x181fe40000001203 */
[-C--:B------:R-:W-:Y:S02]  /*6540*/  SHF.L.U32 R5, R5, R24.reuse, RZ ;  /* 0x0000001805057219 */ /* 0x080fe400000006ff */
[-C--:B------:R-:W-:Y:S01]  /*6550*/  SHF.R.U32.HI R3, RZ, R24.reuse, R3 ;  /* 0x00000018ff037219 */ /* 0x080fe20000011603 */
[----:B------:R-:W-:Y:S01]  /*6560*/  IMAD.MOV.U32 R2, RZ, RZ, R13 ;  /* 0x000000ffff027224 */ /* 0x000fe200078e000d */
[----:B------:R-:W-:Y:S01]  /*6570*/  SHF.L.U32 R24, R7, R24, RZ ;  /* 0x0000001807187219 */ /* 0x000fe200000006ff */
[----:B------:R-:W0:Y:S01]  /*6580*/  LDC R25, c[0x0][0x638] ;  /* 0x00018e00ff197b82 */ /* 0x000e220000000800 */
[----:B------:R-:W-:-:S07]  /*6590*/  LOP3.LUT R19, RZ, R5, RZ, 0x33, !PT ;  /* 0x00000005ff137212 */ /* 0x000fce00078e33ff */
[----:B------:R-:W0:Y:S01]  /*65a0*/  LDC R28, c[0x0][0x610] ;  /* 0x00018400ff1c7b82 */ /* 0x000e220000000800 */
[----:B----4-:R-:W-:Y:S05]  /*65b0*/  @!P0 BRA `(.L_x_165) ;  /* 0x0000000000288947 */ /* 0x010fea0003800000 */
[----:B---3--:R-:W3:Y:S02]  /*65c0*/  LDC R0, c[0x0][0x64c] ;  /* 0x00019300ff007b82 */ /* 0x008ee40000000800 */
        /* <DEDUP_REMOVED lines=9> */
.L_x_165:
[----:B------:R-:W4:Y:S01]  /*6660*/  LDC R4, c[0x0][0x65c] ;  /* 0x00019700ff047b82 */ /* 0x000f220000000800 */
[----:B--23--:R-:W-:Y:S01]  /*6670*/  SHF.R.U64 R0, R2, R21, R3 ;  /* 0x0000001502007219 */ /* 0x00cfe20000001203 */
[----:B-1----:R-:W-:Y:S01]  /*6680*/  VIADD R3, R14, 0xffffffff ;  /* 0xffffffff0e037836 */ /* 0x002fe20000000000 */
[----:B------:R-:W-:Y:S01]  /*6690*/  LOP3.LUT R19, R8, R19, RZ, 0xc0, !PT ;  /* 0x0000001308137212 */ /* 0x000fe200078ec0ff */
[----:B------:R-:W-:Y:S02]  /*66a0*/  IMAD.MOV R12, RZ, RZ, -R12 ;  /* 0x000000ffff0c7224 */ /* 0x000fe400078e0a0c */
[----:B------:R-:W-:Y:S01]  /*66b0*/  IMAD.MOV R2, RZ, RZ, -R0 ;  /* 0x000000ffff027224 */ /* 0x000fe200078e0a00 */
[----:B------:R-:W-:Y:S01]  /*66c0*/  LOP3.LUT R3, R10, R3, RZ, 0xc0, !PT ;  /* 0x000000030a037212 */ /* 0x000fe200078ec0ff */
[----:B------:R-:W-:Y:S02]  /*66d0*/  IMAD R19, R24, R0, R19 ;  /* 0x0000000018137224 */ /* 0x000fe400078e0213 */
[----:B0-----:R-:W-:-:S04]  /*66e0*/  IMAD R0, R2, R25, R13 ;  /* 0x0000001902007224 */ /* 0x001fc800078e020d */
[----:B------:R-:W-:Y:S01]  /*66f0*/  IMAD R2, R0, R14, R3 ;  /* 0x0000000e00027224 */ /* 0x000fe200078e0203 */
[----:B----4-:R-:W-:Y:S01]  /*6700*/  ISETP.NE.AND P0, PT, R4, 0x1, PT ;  /* 0x000000010400780c */ /* 0x010fe20003f05270 */
[----:B------:R-:W-:-:S05]  /*6710*/  IMAD.MOV.U32 R4, RZ, RZ, 0x1 ;  /* 0x00000001ff047424 */ /* 0x000fca00078e00ff */
[----:B------:R-:W-:-:S07]  /*6720*/  PRMT R0, R4, 0x7610, R0 ;  /* 0x0000761004007816 */ /* 0x000fce0000000000 */
[----:B------:R-:W-:-:S04]  /*6730*/  @P0 IMAD R22, R15, R12, R20 ;  /* 0x0000000c0f160224 */ /* 0x000fc800078e0214 */
[----:B------:R-:W-:-:S05]  /*6740*/  IMAD R19, R19, R28, R22 ;  /* 0x0000001c13137224 */ /* 0x000fca00078e0216 */
[----:B------:R-:W-:Y:S02]  /*6750*/  SEL R22, R2, R19, !P0 ;  /* 0x0000001302167207 */ /* 0x000fe40004000000 */
[----:B------:R-:W-:Y:S01]  /*6760*/  SEL R19, R19, R2, !P0 ;  /* 0x0000000213137207 */ /* 0x000fe20004000000 */
[----:B------:R-:W-:-:S07]  /*6770*/  IMAD.MOV.U32 R2, RZ, RZ, R11 ;  /* 0x000000ffff027224 */ /* 0x000fce00078e000b */
.L_x_163:
[----:B------:R-:W-:Y:S02]  /*6780*/  LOP3.LUT P0, RZ, R0, 0xff, RZ, 0xc0, !PT ;  /* 0x000000ff00ff7812 */ /* 0x000fe4000780c0ff */
[----:B------:R-:W-:-:S11]  /*6790*/  LOP3.LUT R103, R103, 0x1, RZ, 0x3c, !PT ;  /* 0x0000000167677812 */ /* 0x000fd600078e3cff */
[----:B------:R-:W-:Y:S05]  /*67a0*/  @P0 BRA `(.L_x_166) ;  /* 0xffffffac00c40947 */ /* 0x000fea000383ffff */
[----:B------:R-:W-:Y:S05]  /*67b0*/  EXIT ;  /* 0x000000000000794d */ /* 0x000fea0003800000 */
.L_x_17:
[----:B------:R-:W-:-:S08]  /*67c0*/  ISETP.NE.AND P0, PT, R5, RZ, PT ;  /* 0x000000ff0500720c */ /* 0x000fd00003f05270 */
[----:B0-2---:R-:W0:-:S00]  /*67d0*/  USETMAXREG.DEALLOC.CTAPOOL 0x28 ;  /* 0x00000028000079c8 */ /* 0x005e0000080e0500 */
[----:B------:R-:W-:Y:S05]  /*67e0*/  @P0 EXIT ;  /* 0x000000000000094d */ /* 0x000fea0003800000 */
[----:B0-----:R-:W-:Y:S01]  /*67f0*/  LOP3.LUT P0, RZ, R8, 0xff, RZ, 0xc0, !PT ;  /* 0x000000ff08ff7812 */ /* 0x001fe2000780c0ff */
[----:B------:R-:W-:Y:S02]  /*6800*/  IMAD.MOV.U32 R0, RZ, RZ, 0x1 ;  /* 0x00000001ff007424 */ /* 0x000fe400078e00ff */
[----:B------:R-:W-:-:S10]  /*6810*/  IMAD.MOV.U32 R8, RZ, RZ, RZ ;  /* 0x000000ffff087224 */ /* 0x000fd400078e00ff */
[----:B------:R-:W-:Y:S05]  /*6820*/  @!P0 BRA `(.L_x_167) ;  /* 0x0000000c00388947 */ /* 0x000fea0003800000 */
[----:B------:R-:W0:Y:S01]  /*6830*/  S2UR UR8, SR_CgaCtaId ;  /* 0x00000000000879c3 */ /* 0x000e220000008800 */
[----:B------:R-:W-:Y:S01]  /*6840*/  LOP3.LUT P0, RZ, R4, 0x1f, RZ, 0xc0, !PT ;  /* 0x0000001f04ff7812 */ /* 0x000fe2000780c0ff */
[----:B------:R-:W-:Y:S01]  /*6850*/  ULDC UR5, c[0x0][0x658] ;  /* 0x0001960000057ab9 */ /* 0x000fe20000000800 */
[----:B------:R-:W-:Y:S01]  /*6860*/  UMOV UR6, 0xffffffff ;  /* 0xffffffff00067882 */ /* 0x000fe20000000000 */
[----:B------:R-:W-:Y:S01]  /*6870*/  BSSY B0, `(.L_x_167) ;  /* 0x00000c9000007945 */ /* 0x000fe20003800000 */
[----:B------:R-:W-:Y:S01]  /*6880*/  USHF.L.U32 UR6, UR6, UR5, URZ ;  /* 0x0000000506067299 */ /* 0x000fe2000800063f */
[C---:B------:R-:W-:Y:S01]  /*6890*/  ISETP.NE.AND P2, PT, R3.reuse, RZ, PT ;  /* 0x000000ff0300720c */ /* 0x040fe20003f45270 */
[----:B------:R-:W-:Y:S01]  /*68a0*/  IMAD.MOV.U32 R9, RZ, RZ, 0x1 ;  /* 0x00000001ff097424 */ /* 0x000fe200078e00ff */
[----:B------:R-:W-:Y:S01]  /*68b0*/  ISETP.NE.OR P0, PT, R3, RZ, !P0 ;  /* 0x000000ff0300720c */ /* 0x000fe20004705670 */
[----:B------:R-:W-:Y:S01]  /*68c0*/  IMAD.MOV.U32 R0, RZ, RZ, 0x1 ;  /* 0x00000001ff007424 */ /* 0x000fe200078e00ff */
[----:B------:R-:W-:Y:S01]  /*68d0*/  LOP3.LUT R6, R16, 0x2, RZ, 0xfc, !PT ;  /* 0x0000000210067812 */ /* 0x000fe200078efcff */
[----:B------:R-:W-:Y:S01]  /*68e0*/  IMAD.MOV.U32 R8, RZ, RZ, RZ ;  /* 0x000000ffff087224 */ /* 0x000fe200078e00ff */
[----:B------:R-:W-:Y:S01]  /*68f0*/  ULDC UR4, c[0x0][0x600] ;  /* 0x0001800000047ab9 */ /* 0x000fe20000000800 */
[----:B------:R-:W-:Y:S01]  /*6900*/  UMOV UR7, 0x1 ;  /* 0x0000000100077882 */ /* 0x000fe20000000000 */
[----:B------:R-:W-:-:S02]  /*6910*/  UIADD3 UR22, UR40, 0x1, URZ ;  /* 0x0000000128167890 */ /* 0x000fc4000fffe03f */
[----:B------:R-:W-:Y:S02]  /*6920*/  UIADD3 UR15, UR4, -0x1, URZ ;  /* 0xffffffff040f7890 */ /* 0x000fe4000fffe03f */
[----:B------:R-:W-:Y:S02]  /*6930*/  USHF.L.U32 UR17, UR7, UR5, URZ ;  /* 0x0000000507117299 */ /* 0x000fe4000800063f */
[----:B------:R-:W-:Y:S01]  /*6940*/  ULOP3.LUT UR16, URZ, UR6, URZ, 0x33, !UPT ;  /* 0x000000063f107292 */ /* 0x000fe2000f8e333f */
[----:B------:R-:W-:Y:S01]  /*6950*/  ULDC.64 UR20, c[0x0][0x198] ;  /* 0x0000660000147ab9 */ /* 0x000fe20000000a00 */
[----:B0-----:R-:W-:-:S10]  /*6960*/  IMAD.U32 R7, RZ, RZ, UR8 ;  /* 0x00000008ff077e24 */ /* 0x001fd4000f8e00ff */
.L_x_179:
[----:B------:R-:W-:-:S03]  /*6970*/  UMOV UR4, 0xffffffff ;  /* 0xffffffff00047882 */ /* 0x000fc60000000000 */
[----:B------:R-:W-:Y:S05]  /*6980*/  BRA.DIV UR4, `(.L_x_168) ;  /* 0x0000001204187947 */ /* 0x000fea000b800000 */
[----:B------:R-:W-:-:S13]  /*6990*/  ELECT P6, URZ, PT ;  /* 0x00000000003f782f */ /* 0x000fda00038c0000 */
.L_x_193:
[----:B------:R-:W0:Y:S01]  /*69a0*/  LDC R3, c[0x0][0x28c] ;  /* 0x0000a300ff037b82 */ /* 0x000e220000000800 */
[----:B------:R-:W-:Y:S01]  /*69b0*/  BSSY B1, `(.L_x_169) ;  /* 0x000003c000017945 */ /* 0x000fe20003800000 */
[----:B0-----:R-:W-:-:S13]  /*69c0*/  ISETP.LT.OR P6, PT, R3, 0x1, !P6 ;  /* 0x000000010300780c */ /* 0x001fda00077c1670 */
[----:B------:R-:W-:Y:S05]  /*69d0*/  @P6 BRA `(.L_x_170) ;  /* 0x0000000000e46947 */ /* 0x000fea0003800000 */
[----:B------:R-:W-:Y:S02]  /*69e0*/  IMAD R7, R19, 0x2, R7 ;  /* 0x0000000213077824 */ /* 0x000fe400078e0207 */
[----:B------:R-:W-:Y:S02]  /*69f0*/  IMAD.SHL.U32 R22, R22, 0x80, RZ ;  /* 0x0000008016167824 */ /* 0x000fe400078e00ff */
[----:B------:R-:W-:Y:S02]  /*6a00*/  IMAD.MOV.U32 R14, RZ, RZ, RZ ;  /* 0x000000ffff0e7224 */ /* 0x000fe400078e00ff */
[----:B------:R-:W-:Y:S02]  /*6a10*/  IMAD.U32 R15, RZ, RZ, UR22 ;  /* 0x00000016ff0f7e24 */ /* 0x000fe4000f8e00ff */
[----:B------:R-:W-:Y:S02]  /*6a20*/  IMAD.MOV.U32 R3, RZ, RZ, R0 ;  /* 0x000000ffff037224 */ /* 0x000fe400078e0000 */
[----:B------:R-:W-:-:S02]  /*6a30*/  IMAD.MOV.U32 R4, RZ, RZ, R8 ;  /* 0x000000ffff047224 */ /* 0x000fc400078e0008 */
[----:B------:R-:W-:-:S07]  /*6a40*/  IMAD.SHL.U32 R11, R7, 0x20, RZ ;  /* 0x00000020070b7824 */ /* 0x000fce00078e00ff */
.L_x_174:
[----:B------:R-:W0:Y:S01]  /*6a50*/  S2UR UR4, SR_CgaCtaId ;  /* 0x00000000000479c3 */ /* 0x000e220000008800 */
[----:B------:R-:W-:Y:S02]  /*6a60*/  MOV R10, 0x400 ;  /* 0x00000400000a7802 */ /* 0x000fe40000000f00 */
[----:B------:R-:W-:Y:S01]  /*6a70*/  SHF.L.U32 R5, R3, 0x1f, RZ ;  /* 0x0000001f03057819 */ /* 0x000fe200000006ff */
[----:B0-----:R-:W-:-:S05]  /*6a80*/  IMAD.U32 R7, RZ, RZ, UR4 ;  /* 0x00000004ff077e24 */ /* 0x001fca000f8e00ff */
[----:B------:R-:W-:Y:S02]  /*6a90*/  LEA R13, R7, R10, 0x18 ;  /* 0x0000000a070d7211 */ /* 0x000fe400078ec0ff */
[----:B------:R-:W0:Y:S03]  /*6aa0*/  @!P2 LDC R10, c[0x0][0x500] ;  /* 0x00014000ff0aab82 */ /* 0x000e260000000800 */
[----:B------:R-:W-:-:S04]  /*6ab0*/  IMAD R12, R4, 0x8, R13 ;  /* 0x00000008040c7824 */ /* 0x000fc800078e020d */
[----:B------:R-:W1:Y:S02]  /*6ac0*/  SYNCS.PHASECHK.TRANS64.TRYWAIT P1, [R12+URZ+0x28], R5 ;  /* 0x000028050c0075a7 */ /* 0x000e64000802017f */
[----:B-1----:R-:W-:Y:S05]  /*6ad0*/  @!P1 BRA `(.L_x_171) ;  /* 0x0000000c00e49947 */ /* 0x002fea0003800000 */
.L_x_194:
[----:B-1----:R-:W-:Y:S01]  /*6ae0*/  PRMT R5, R6, 0x9910, RZ ;  /* 0x0000991006057816 */ /* 0x002fe200000000ff */
[----:B0-----:R0:W-:Y:S03]  /*6af0*/  @!P2 SYNCS.ARRIVE.TRANS64 RZ, [R12+URZ], R10 ;  /* 0x0000000a0cffa9a7 */ /* 0x0011e6000800003f */
[----:B------:R-:W-:-:S13]  /*6b00*/  ISETP.NE.AND P1, PT, R5, 0x2, PT ;  /* 0x000000020500780c */ /* 0x000fda0003f25270 */
[----:B0-----:R-:W-:Y:S05]  /*6b10*/  @P1 BRA `(.L_x_172) ;  /* 0x0000000000041947 */ /* 0x001fea0003800000 */
[----:B------:R-:W-:Y:S01]  /*6b20*/  BPT.TRAP 0x1 ;  /* 0x000000040000795c */ /* 0x000fe20000300000 */
.L_x_172:
[----:B------:R-:W-:Y:S05]  /*6b30*/  @P0 BRA `(.L_x_173) ;  /* 0x0000000000040947 */ /* 0x000fea0003800000 */
[----:B------:R-:W-:Y:S01]  /*6b40*/  BPT.TRAP 0x1 ;  /* 0x000000040000795c */ /* 0x000fe20000300000 */
.L_x_173:
[----:B------:R-:W-:Y:S01]  /*6b50*/  IMAD R5, R4, 0x2, R7 ;  /* 0x0000000204057824 */ /* 0x000fe200078e0207 */
[----:B------:R-:W-:Y:S01]  /*6b60*/  R2UR UR9, R12 ;  /* 0x000000000c0972ca */ /* 0x000fe200000e0000 */
[----:B------:R-:W-:Y:S01]  /*6b70*/  VIADD R15, R15, 0xffffffff ;  /* 0xffffffff0f0f7836 */ /* 0x000fe20000000000 */
[----:B------:R-:W-:Y:S01]  /*6b80*/  UIADD3 UR4, UP0, UR20, 0xf0, URZ ;  /* 0x000000f014047890 */ /* 0x000fe2000ff1e03f */
[----:B------:R-:W-:Y:S01]  /*6b90*/  IMAD.SHL.U32 R5, R5, 0x400, RZ ;  /* 0x0000040005057824 */ /* 0x000fe200078e00ff */
[----:B------:R-:W-:Y:S01]  /*6ba0*/  R2UR UR11, R11 ;  /* 0x000000000b0b72ca */ /* 0x000fe200000e0000 */
[----:B------:R-:W-:Y:S01]  /*6bb0*/  UIADD3 UR24, UP1, UR20, 0x1f0, URZ ;  /* 0x000001f014187890 */ /* 0x000fe2000ff3e03f */
[----:B------:R-:W-:Y:S01]  /*6bc0*/  R2UR UR10, R14 ;  /* 0x000000000e0a72ca */ /* 0x000fe200000e0000 */
[--C-:B------:R-:W-:Y:S01]  /*6bd0*/  IMAD R5, R5, 0x2, R13.reuse ;  /* 0x0000000205057824 */ /* 0x100fe200078e020d */
[----:B------:R-:W-:Y:S01]  /*6be0*/  R2UR UR12, R2 ;  /* 0x00000000020c72ca */ /* 0x000fe200000e0000 */
[----:B------:R-:W-:Y:S01]  /*6bf0*/  IMAD R13, R4, 0x2000, R13 ;  /* 0x00002000040d7824 */ /* 0x000fe200078e020d */
[----:B------:R-:W-:Y:S01]  /*6c00*/  R2UR UR18, R22 ;  /* 0x00000000161272ca */ /* 0x000fe200000e0000 */
[----:B------:R-:W-:Y:S01]  /*6c10*/  VIADD R4, R4, 0x1 ;  /* 0x0000000104047836 */ /* 0x000fe20000000000 */
[----:B------:R-:W-:Y:S01]  /*6c20*/  R2UR UR5, R5 ;  /* 0x00000000050572ca */ /* 0x000fe200000e0000 */
[----:B------:R-:W-:Y:S01]  /*6c30*/  UIADD3.X UR25, URZ, UR21, URZ, UP1, !UPT ;  /* 0x000000153f197290 */ /* 0x000fe20008ffe43f */
[----:B------:R-:W-:Y:S01]  /*6c40*/  R2UR UR8, R13 ;  /* 0x000000000d0872ca */ /* 0x000fe200000e0000 */
[----:B------:R-:W-:Y:S01]  /*6c50*/  UMOV UR19, 0x30000 ;  /* 0x0003000000137882 */ /* 0x000fe20000000000 */
[----:B------:R-:W-:Y:S01]  /*6c60*/  ISETP.GT.AND P3, PT, R15, 0x1, PT ;  /* 0x000000010f00780c */ /* 0x000fe20003f64270 */
[----:B------:R-:W-:Y:S01]  /*6c70*/  UMOV UR6, 0x0 ;  /* 0x0000000000067882 */ /* 0x000fe20000000000 */
[----:B------:R-:W-:Y:S01]  /*6c80*/  UMOV UR7, 0x10000000 ;  /* 0x1000000000077882 */ /* 0x000fe20000000000 */
[----:B------:R-:W-:Y:S01]  /*6c90*/  ISETP.NE.AND P1, PT, R4, 0x5, PT ;  /* 0x000000050400780c */ /* 0x000fe20003f25270 */
[----:B------:R-:W-:-:S03]  /*6ca0*/  VIADD R14, R14, 0x20 ;  /* 0x000000200e0e7836 */ /* 0x000fc60000000000 */
[----:B------:R-:W-:Y:S02]  /*6cb0*/  SEL R10, RZ, 0x1, P1 ;  /* 0x00000001ff0a7807 */ /* 0x000fe40000800000 */
[----:B------:R-:W-:Y:S01]  /*6cc0*/  UIADD3 UR13, UR5, 0x180, URZ ;  /* 0x00000180050d7890 */ /* 0x000fe2000fffe03f */
[----:B------:R-:W-:Y:S01]  /*6cd0*/  SEL R4, R4, RZ, P1 ;  /* 0x000000ff04047207 */ /* 0x000fe20000800000 */
[----:B------:R-:W-:Y:S01]  /*6ce0*/  UIADD3.X UR5, URZ, UR21, URZ, UP0, !UPT ;  /* 0x000000153f057290 */ /* 0x000fe200087fe43f */
[----:B------:R-:W-:Y:S01]  /*6cf0*/  LOP3.LUT R3, R3, R10, RZ, 0x3c, !PT ;  /* 0x0000000a03037212 */ /* 0x000fe200078e3cff */
[----:B------:R-:W-:-:S03]  /*6d00*/  UIADD3 UR14, UR8, 0x5180, URZ ;  /* 0x00005180080e7890 */ /* 0x000fc6000fffe03f */
[----:B------:R-:W-:-:S04]  /*6d10*/  UMOV UR8, UR13 ;  /* 0x0000000d00087c82 */ /* 0x000fc80008000000 */
[----:B------:R0:W-:Y:S02]  /*6d20*/  UTMALDG.3D.MULTICAST [UR8], [UR4], UR19, desc[UR6] ;  /* 0x00000608040073b4 */ /* 0x0001e40008011813 */
[----:B0-----:R-:W-:Y:S01]  /*6d30*/  UMOV UR8, UR14 ;  /* 0x0000000e00087c82 */ /* 0x001fe20008000000 */
[----:B------:R-:W-:Y:S02]  /*6d40*/  UMOV UR11, UR18 ;  /* 0x00000012000b7c82 */ /* 0x000fe40008000000 */
[----:B------:R0:W-:Y:S02]  /*6d50*/  UTMALDG.3D [UR8], [UR24], desc[UR6] ;  /* 0x00000608180075b4 */ /* 0x0001e40008011000 */
[----:B0-----:R-:W-:Y:S05]  /*6d60*/  @P3 BRA `(.L_x_174) ;  /* 0xfffffffc00383947 */ /* 0x001fea000383ffff */
.L_x_170:
[----:B------:R-:W-:Y:S05]  /*6d70*/  BSYNC B1 ;  /* 0x0000000000017941 */ /* 0x000fea0003800000 */
.L_x_169:
[----:B------:R-:W2:Y:S01]  /*6d80*/  LDL.64 R12, [R1] ;  /* 0x00000000010c7983 */ /* 0x000ea20000100a00 */
[----:B------:R-:W-:Y:S01]  /*6d90*/  LOP3.LUT P4, RZ, R9, 0xff, RZ, 0xc0, !PT ;  /* 0x000000ff09ff7812 */ /* 0x000fe2000788c0ff */
[----:B------:R-:W-:Y:S01]  /*6da0*/  VIADD R8, R8, UR40 ;  /* 0x0000002808087c36 */ /* 0x000fe20008000000 */
[----:B------:R-:W-:Y:S01]  /*6db0*/  ULDC.64 UR4, c[0x0][0x650] ;  /* 0x0001940000047ab9 */ /* 0x000fe20000000a00 */
[----:B------:R-:W-:Y:S01]  /*6dc0*/  IMAD.U32 R5, RZ, RZ, UR40 ;  /* 0x00000028ff057e24 */ /* 0x000fe2000f8e00ff */
[----:B------:R-:W-:Y:S01]  /*6dd0*/  UISETP.GE.U32.AND UP0, UPT, UR40, 0x5, UPT ;  /* 0x000000052800788c */ /* 0x000fe2000bf06070 */
[----:B------:R-:W-:Y:S01]  /*6de0*/  BSSY B1, `(.L_x_175) ;  /* 0x000006f000017945 */ /* 0x000fe20003800000 */
[----:B------:R-:W-:Y:S01]  /*6df0*/  ISETP.GT.U32.AND P1, PT, R8, 0x4, PT ;  /* 0x000000040800780c */ /* 0x000fe20003f24070 */
[----:B------:R-:W-:Y:S01]  /*6e00*/  IMAD.MOV.U32 R19, RZ, RZ, -0x1 ;  /* 0xffffffffff137424 */ /* 0x000fe200078e00ff */
[----:B------:R-:W-:Y:S01]  /*6e10*/  PRMT R9, RZ, 0x7610, R9 ;  /* 0x00007610ff097816 */ /* 0x000fe20000000009 */
[----:B------:R-:W-:Y:S01]  /*6e20*/  IMAD.MOV.U32 R22, RZ, RZ, -0x1 ;  /* 0xffffffffff167424 */ /* 0x000fe200078e00ff */
[----:B------:R-:W-:-:S02]  /*6e30*/  ISETP.LT.U32.AND P1, PT, R5, 0x5, P1 ;  /* 0x000000050500780c */ /* 0x000fc40000f21070 */
[----:B------:R-:W-:Y:S01]  /*6e40*/  PLOP3.LUT P3, PT, PT, PT, UP0, 0x80, 0x0 ;  /* 0x000000000000781c */ /* 0x000fe20003f6f008 */
[----:B------:R-:W0:Y:S01]  /*6e50*/  @P4 S2R R7, SR_CgaCtaId ;  /* 0x0000000000074919 */ /* 0x000e220000008800 */
[----:B------:R-:W-:-:S04]  /*6e60*/  @P4 MOV R2, 0x400 ;  /* 0x0000040000024802 */ /* 0x000fc80000000f00 */
[----:B0-----:R-:W-:Y:S01]  /*6e70*/  @P4 LEA R4, R7, R2, 0x18 ;  /* 0x0000000207044211 */ /* 0x001fe200078ec0ff */
[----:B------:R-:W-:-:S03]  /*6e80*/  IMAD.WIDE.U32 R2, R8, -0x33333333, RZ ;  /* 0xcccccccd08027825 */ /* 0x000fc600078e00ff */
[----:B------:R0:W-:Y:S01]  /*6e90*/  @P4 SYNCS.ARRIVE.TRANS64.A1T0 RZ, [R4+URZ+0x88], RZ ;  /* 0x000088ff04ff49a7 */ /* 0x0001e2000810003f */
[----:B------:R-:W-:Y:S01]  /*6ea0*/  IMAD.MOV.U32 R2, RZ, RZ, -0x1 ;  /* 0xffffffffff027424 */ /* 0x000fe200078e00ff */
[----:B------:R-:W-:Y:S02]  /*6eb0*/  SHF.R.U32.HI R5, RZ, 0x2, R3 ;  /* 0x00000002ff057819 */ /* 0x000fe40000011603 */
[----:B------:R-:W-:-:S03]  /*6ec0*/  SEL R3, RZ, 0x1, !P1 ;  /* 0x00000001ff037807 */ /* 0x000fc60004800000 */
[----:B------:R-:W-:Y:S01]  /*6ed0*/  IMAD R8, R5, -0x5, R8 ;  /* 0xfffffffb05087824 */ /* 0x000fe200078e0208 */
[----:B------:R-:W-:Y:S02]  /*6ee0*/  LOP3.LUT R0, R0, R3, RZ, 0x3c, !PT ;  /* 0x0000000300007212 */ /* 0x000fe400078e3cff */
[----:B------:R-:W-:Y:S02]  /*6ef0*/  PRMT R3, RZ, 0x7610, R3 ;  /* 0x00007610ff037816 */ /* 0x000fe40000000003 */
[----:B------:R-:W-:Y:S02]  /*6f00*/  @P3 LOP3.LUT R0, R0, 0x1, R5, 0x78, !PT ;  /* 0x0000000100003812 */ /* 0x000fe400078e7805 */
[----:B--2---:R-:W-:-:S04]  /*6f10*/  IADD3 R18, P4, R18, R12, RZ ;  /* 0x0000000c12127210 */ /* 0x004fc80007f9e0ff */
[----:B------:R-:W-:Y:S01]  /*6f20*/  ISETP.GE.U32.AND P1, PT, R18, UR4, PT ;  /* 0x0000000412007c0c */ /* 0x000fe2000bf26070 */
[----:B------:R-:W-:-:S05]  /*6f30*/  IMAD.X R17, R17, 0x1, R23, P4 ;  /* 0x0000000111117824 */ /* 0x000fca00020e0617 */
[----:B------:R-:W-:-:S13]  /*6f40*/  ISETP.GE.U32.AND.EX P1, PT, R17, UR5, PT, P1 ;  /* 0x0000000511007c0c */ /* 0x000fda000bf26110 */
[----:B0-----:R-:W-:Y:S05]  /*6f50*/  @P1 BRA `(.L_x_176) ;  /* 0x00000004005c1947 */ /* 0x001fea0003800000 */
[----:B------:R-:W0:Y:S01]  /*6f60*/  S2R R12, SR_CTAID.X ;  /* 0x00000000000c7919 */ /* 0x000e220000002500 */
[----:B------:R-:W-:Y:S01]  /*6f70*/  ULDC.64 UR4, c[0x0][0x628] ;  /* 0x00018a0000047ab9 */ /* 0x000fe20000000a00 */
[----:B------:R-:W1:Y:S01]  /*6f80*/  LDC R13, c[0x0][0x144] ;  /* 0x00005100ff0d7b82 */ /* 0x000e620000000800 */
[----:B------:R-:W-:Y:S01]  /*6f90*/  ISETP.NE.U32.AND P1, PT, RZ, UR4, PT ;  /* 0x00000004ff007c0c */ /* 0x000fe2000bf25070 */
[----:B------:R-:W2:Y:S01]  /*6fa0*/  S2R R10, SR_CTAID.Y ;  /* 0x00000000000a7919 */ /* 0x000ea20000002600 */
[----:B------:R-:W-:Y:S01]  /*6fb0*/  ULDC UR7, c[0x0][0x630] ;  /* 0x00018c0000077ab9 */ /* 0x000fe20000000800 */
[----:B------:R-:W-:Y:S01]  /*6fc0*/  ULDC UR8, c[0x0][0x150] ;  /* 0x0000540000087ab9 */ /* 0x000fe20000000800 */
[----:B------:R-:W-:Y:S01]  /*6fd0*/  ISETP.NE.AND.EX P1, PT, RZ, UR5, PT, P1 ;  /* 0x00000005ff007c0c */ /* 0x000fe2000bf25310 */
[----:B------:R-:W-:Y:S02]  /*6fe0*/  IMAD.MOV.U32 R2, RZ, RZ, R18 ;  /* 0x000000ffff027224 */ /* 0x000fe400078e0012 */
[----:B------:R-:W-:Y:S01]  /*6ff0*/  IMAD.MOV.U32 R3, RZ, RZ, R17 ;  /* 0x000000ffff037224 */ /* 0x000fe200078e0011 */
[----:B0-----:R-:W-:-:S09]  /*7000*/  I2FP.F32.U32 R14, R12 ;  /* 0x0000000c000e7245 */ /* 0x001fd20000201000 */
[----:B------:R-:W-:Y:S05]  /*7010*/  @!P1 BRA `(.L_x_177) ;  /* 0x0000000000289947 */ /* 0x000fea0003800000 */
[----:B------:R-:W-:Y:S02]  /*7020*/  ULDC UR6, c[0x0][0x634] ;  /* 0x00018d0000067ab9 */ /* 0x000fe40000000800 */
[----:B------:R-:W-:-:S05]  /*7030*/  IADD3 R3, P1, R18, UR6, RZ ;  /* 0x0000000612037c10 */ /* 0x000fca000ff3e0ff */
[----:B------:R-:W-:-:S04]  /*7040*/  IMAD.X R11, RZ, RZ, R17, P1 ;  /* 0x000000ffff0b7224 */ /* 0x000fc800008e0611 */
[----:B------:R-:W-:-:S04]  /*7050*/  IMAD.WIDE.U32 R4, R11, UR4, RZ ;  /* 0x000000040b047c25 */ /* 0x000fc8000f8e00ff */
[----:B------:R-:W-:-:S04]  /*7060*/  IMAD.WIDE.U32 R4, P1, R3, UR5, R4 ;  /* 0x0000000503047c25 */ /* 0x000fc8000f820004 */
[----:B------:R-:W-:-:S04]  /*7070*/  IMAD.WIDE.U32 R2, R3, UR4, RZ ;  /* 0x0000000403027c25 */ /* 0x000fc8000f8e00ff */
[----:B------:R-:W-:Y:S01]  /*7080*/  IMAD.MOV.U32 R2, RZ, RZ, R5 ;  /* 0x000000ffff027224 */ /* 0x000fe200078e0005 */
[----:B------:R-:W-:Y:S01]  /*7090*/  IADD3 RZ, P3, R3, R4, RZ ;  /* 0x0000000403ff7210 */ /* 0x000fe20007f7e0ff */
[----:B------:R-:W-:-:S04]  /*70a0*/  IMAD.X R3, RZ, RZ, RZ, P1 ;  /* 0x000000ffff037224 */ /* 0x000fc800008e06ff */
[----:B------:R-:W-:-:S08]  /*70b0*/  IMAD.WIDE.U32.X R2, R11, UR5, R2, P3 ;  /* 0x000000050b027c25 */ /* 0x000fd000098e0402 */
.L_x_177:
[----:B------:R-:W-:Y:S01]  /*70c0*/  FMUL R14, R14, UR8 ;  /* 0x000000080e0e7c20 */ /* 0x000fe20008400000 */
[--C-:B------:R-:W-:Y:S01]  /*70d0*/  SHF.R.U64 R11, R2, UR7, R3.reuse ;  /* 0x00000007020b7c19 */ /* 0x100fe20008001203 */
[----:B------:R-:W-:Y:S01]  /*70e0*/  ULDC.64 UR4, c[0x0][0x620] ;  /* 0x0001880000047ab9 */ /* 0x000fe20000000a00 */
[----:B------:R-:W-:Y:S01]  /*70f0*/  SHF.R.U32.HI R2, RZ, UR7, R3 ;  /* 0x00000007ff027c19 */ /* 0x000fe20008011603 */
[----:B------:R-:W-:Y:S01]  /*7100*/  IMAD.MOV.U32 R3, RZ, RZ, R17 ;  /* 0x000000ffff037224 */ /* 0x000fe200078e0011 */
[----:B------:R-:W-:Y:S01]  /*7110*/  IADD3 R15, P1, RZ, -R11, RZ ;  /* 0x8000000bff0f7210 */ /* 0x000fe20007f3e0ff */
[----:B------:R-:W0:Y:S01]  /*7120*/  F2I.U32.TRUNC.NTZ R14, R14 ;  /* 0x0000000e000e7305 */ /* 0x000e22000020f000 */
[----:B------:R-:W-:-:S03]  /*7130*/  ULDC.64 UR6, c[0x0][0x640] ;  /* 0x0001900000067ab9 */ /* 0x000fc60000000a00 */
[----:B------:R-:W-:Y:S01]  /*7140*/  IMAD.X R2, RZ, RZ, ~R2, P1 ;  /* 0x000000ffff027224 */ /* 0x000fe200008e0e02 */
[----:B------:R-:W-:-:S03]  /*7150*/  ISETP.NE.U32.AND P1, PT, RZ, UR6, PT ;  /* 0x00000006ff007c0c */ /* 0x000fc6000bf25070 */
[----:B------:R-:W-:Y:S01]  /*7160*/  IMAD R2, R2, UR4, RZ ;  /* 0x0000000402027c24 */ /* 0x000fe2000f8e02ff */
[----:B------:R-:W-:-:S03]  /*7170*/  ISETP.NE.AND.EX P1, PT, RZ, UR7, PT, P1 ;  /* 0x00000007ff007c0c */ /* 0x000fc6000bf25310 */
[C---:B------:R-:W-:Y:S01]  /*7180*/  IMAD R5, R15.reuse, UR5, R2 ;  /* 0x000000050f057c24 */ /* 0x040fe2000f8e0202 */
[----:B------:R-:W-:Y:S01]  /*7190*/  ULDC UR5, c[0x0][0x154] ;  /* 0x0000550000057ab9 */ /* 0x000fe20000000800 */
[----:B------:R-:W-:Y:S02]  /*71a0*/  IMAD.MOV.U32 R2, RZ, RZ, R18 ;  /* 0x000000ffff027224 */ /* 0x000fe400078e0012 */
[----:B0-----:R-:W-:Y:S02]  /*71b0*/  IMAD.MOV R4, RZ, RZ, -R14 ;  /* 0x000000ffff047224 */ /* 0x001fe400078e0a0e */
[----:B------:R-:W-:Y:S01]  /*71c0*/  IMAD.WIDE.U32 R2, R15, UR4, R2 ;  /* 0x000000040f027c25 */ /* 0x000fe2000f8e0002 */
[----:B------:R-:W-:-:S03]  /*71d0*/  ULDC UR4, c[0x0][0x618] ;  /* 0x0001860000047ab9 */ /* 0x000fc60000000800 */
[----:B-1----:R-:W-:Y:S01]  /*71e0*/  IMAD R12, R13, R4, R12 ;  /* 0x000000040d0c7224 */ /* 0x002fe200078e020c */
[----:B--2---:R-:W-:Y:S01]  /*71f0*/  I2FP.F32.U32 R4, R10 ;  /* 0x0000000a00047245 */ /* 0x004fe20000201000 */
[----:B------:R-:W0:Y:S01]  /*7200*/  LDC R13, c[0x0][0x148] ;  /* 0x00005200ff0d7b82 */ /* 0x000e220000000800 */
[----:B------:R-:W-:-:S03]  /*7210*/  IMAD.IADD R3, R3, 0x1, R5 ;  /* 0x0000000103037824 */ /* 0x000fc600078e0205 */
[----:B------:R-:W-:Y:S02]  /*7220*/  FMUL R4, R4, UR5 ;  /* 0x0000000504047c20 */ /* 0x000fe40008400000 */
[--C-:B------:R-:W-:Y:S02]  /*7230*/  SHF.R.U64 R14, R2, UR4, R3.reuse ;  /* 0x00000004020e7c19 */ /* 0x100fe40008001203 */
[----:B------:R-:W-:Y:S01]  /*7240*/  SHF.R.U32.HI R3, RZ, UR4, R3 ;  /* 0x00000004ff037c19 */ /* 0x000fe20008011603 */
[----:B------:R1:W2:Y:S01]  /*7250*/  F2I.U32.TRUNC.NTZ R20, R4 ;  /* 0x0000000400147305 */ /* 0x0002a2000020f000 */
[----:B------:R-:W-:Y:S02]  /*7260*/  ULDC UR4, c[0x0][0x608] ;  /* 0x0001820000047ab9 */ /* 0x000fe40000000800 */
[--C-:B------:R-:W-:Y:S02]  /*7270*/  SHF.R.U64 R19, R14, UR4, R3.reuse ;  /* 0x000000040e137c19 */ /* 0x100fe40008001203 */
[----:B------:R-:W-:Y:S01]  /*7280*/  SHF.R.U32.HI R2, RZ, UR4, R3 ;  /* 0x00000004ff027c19 */ /* 0x000fe20008011603 */
[----:B------:R-:W-:-:S03]  /*7290*/  ULDC UR4, c[0x0][0x658] ;  /* 0x0001960000047ab9 */ /* 0x000fc60000000800 */
[--C-:B------:R-:W-:Y:S02]  /*72a0*/  SHF.R.U64 R15, R19, UR4, R2.reuse ;  /* 0x00000004130f7c19 */ /* 0x100fe40008001202 */
[----:B------:R-:W-:-:S03]  /*72b0*/  SHF.R.U32.HI R21, RZ, UR4, R2 ;  /* 0x00000004ff157c19 */ /* 0x000fc60008011602 */
[----:B------:R-:W-:Y:S02]  /*72c0*/  IMAD.MOV.U32 R2, RZ, RZ, R15 ;  /* 0x000000ffff027224 */ /* 0x000fe400078e000f */
[----:B------:R-:W-:Y:S01]  /*72d0*/  IMAD.MOV.U32 R3, RZ, RZ, R21 ;  /* 0x000000ffff037224 */ /* 0x000fe200078e0015 */
[----:B-12---:R-:W-:Y:S06]  /*72e0*/  @!P1 BRA `(.L_x_178) ;  /* 0x0000000000289947 */ /* 0x006fec0003800000 */
        /* <DEDUP_REMOVED lines=10> */
.L_x_178:
[----:B------:R-:W1:Y:S01]  /*7390*/  LDC R4, c[0x0][0x65c] ;  /* 0x00019700ff047b82 */ /* 0x000e620000000800 */
[----:B------:R-:W-:Y:S01]  /*73a0*/  ULDC UR4, c[0x0][0x648] ;  /* 0x0001920000047ab9 */ /* 0x000fe20000000800 */
[----:B------:R-:W-:Y:S01]  /*73b0*/  LOP3.LUT R19, R19, UR16, RZ, 0xc0, !PT ;  /* 0x0000001013137c12 */ /* 0x000fe2000f8ec0ff */
[----:B------:R-:W-:Y:S01]  /*73c0*/  IMAD.MOV R20, RZ, RZ, -R20 ;  /* 0x000000ffff147224 */ /* 0x000fe200078e0a14 */
[----:B------:R-:W-:Y:S01]  /*73d0*/  SHF.R.U64 R2, R2, UR4, R3 ;  /* 0x0000000402027c19 */ /* 0x000fe20008001203 */
[----:B------:R-:W-:Y:S01]  /*73e0*/  ULDC UR4, c[0x0][0x638] ;  /* 0x00018e0000047ab9 */ /* 0x000fe20000000800 */
[----:B------:R-:W-:Y:S01]  /*73f0*/  LOP3.LUT R14, R14, UR15, RZ, 0xc0, !PT ;  /* 0x0000000f0e0e7c12 */ /* 0x000fe2000f8ec0ff */
[----:B------:R-:W-:Y:S01]  /*7400*/  ULDC UR5, c[0x0][0x610] ;  /* 0x0001840000057ab9 */ /* 0x000fe20000000800 */
[----:B------:R-:W-:Y:S02]  /*7410*/  IMAD.MOV.U32 R3, RZ, RZ, 0x1 ;  /* 0x00000001ff037424 */ /* 0x000fe400078e00ff */
[----:B------:R-:W-:Y:S01]  /*7420*/  IMAD R19, R2, UR17, R19 ;  /* 0x0000001102137c24 */ /* 0x000fe2000f8e0213 */
[----:B-1----:R-:W-:Y:S01]  /*7430*/  ISETP.NE.AND P1, PT, R4, 0x1, PT ;  /* 0x000000010400780c */ /* 0x002fe20003f25270 */
[----:B------:R-:W-:-:S02]  /*7440*/  IMAD.MOV R4, RZ, RZ, -R2 ;  /* 0x000000ffff047224 */ /* 0x000fc400078e0a02 */
[----:B------:R-:W-:Y:S02]  /*7450*/  IMAD.MOV.U32 R2, RZ, RZ, R11 ;  /* 0x000000ffff027224 */ /* 0x000fe400078e000b */
[----:B------:R-:W-:Y:S01]  /*7460*/  IMAD R15, R4, UR4, R15 ;  /* 0x00000004040f7c24 */ /* 0x000fe2000f8e020f */
[----:B------:R-:W-:-:S03]  /*7470*/  ULDC UR4, c[0x0][0x600] ;  /* 0x0001800000047ab9 */ /* 0x000fc60000000800 */
[----:B------:R-:W-:-:S04]  /*7480*/  IMAD R15, R15, UR4, R14 ;  /* 0x000000040f0f7c24 */ /* 0x000fc8000f8e020e */
[----:B0-----:R-:W-:-:S04]  /*7490*/  @P1 IMAD R12, R13, R20, R10 ;  /* 0x000000140d0c1224 */ /* 0x001fc800078e020a */
[----:B------:R-:W-:-:S05]  /*74a0*/  IMAD R12, R19, UR5, R12 ;  /* 0x00000005130c7c24 */ /* 0x000fca000f8e020c */
[----:B------:R-:W-:Y:S02]  /*74b0*/  SEL R22, R15, R12, !P1 ;  /* 0x0000000c0f167207 */ /* 0x000fe40004800000 */
[----:B------:R-:W-:-:S07]  /*74c0*/  SEL R19, R12, R15, !P1 ;  /* 0x0000000f0c137207 */ /* 0x000fce0004800000 */
.L_x_176:
[----:B------:R-:W-:Y:S05]  /*74d0*/  BSYNC B1 ;  /* 0x0000000000017941 */ /* 0x000fea0003800000 */
.L_x_175:
[----:B------:R-:W-:-:S13]  /*74e0*/  LOP3.LUT P1, RZ, R3, 0xff, RZ, 0xc0, !PT ;  /* 0x000000ff03ff7812 */ /* 0x000fda000782c0ff */
[----:B------:R-:W-:Y:S05]  /*74f0*/  @P1 BRA `(.L_x_179) ;  /* 0xfffffff4001c1947 */ /* 0x000fea000383ffff */
[----:B------:R-:W-:Y:S05]  /*7500*/  BSYNC B0 ;  /* 0x0000000000007941 */ /* 0x000fea0003800000 */
.L_x_167:
[----:B------:R-:W-:-:S03]  /*7510*/  UMOV UR4, 0xffffffff ;  /* 0xffffffff00047882 */ /* 0x000fc60000000000 */
[----:B------:R-:W-:Y:S05]  /*7520*/  BRA.DIV UR4, `(.L_x_180) ;  /* 0x0000000604647947 */ /* 0x000fea000b800000 */
[----:B------:R-:W-:-:S13]  /*7530*/  ELECT P6, URZ, PT ;  /* 0x00000000003f782f */ /* 0x000fda00038c0000 */
.L_x_197:
[----:B------:R-:W-:Y:S04]  /*7540*/  BSSY B0, `(.L_x_181) ;  /* 0x0000034000007945 */ /* 0x000fe80003800000 */
[----:B------:R-:W-:Y:S05]  /*7550*/  @!P6 BRA `(.L_x_182) ;  /* 0x0000000000c8e947 */ /* 0x000fea0003800000 */
[----:B------:R-:W-:-:S04]  /*7560*/  LOP3.LUT R16, R16, 0x2, RZ, 0xfc, !PT ;  /* 0x0000000210107812 */ /* 0x000fc800078efcff */
[----:B------:R-:W-:-:S13]  /*7570*/  ISETP.NE.AND P0, PT, R16, 0x3, PT ;  /* 0x000000031000780c */ /* 0x000fda0003f05270 */
[----:B------:R-:W-:Y:S05]  /*7580*/  @!P0 BRA `(.L_x_183) ;  /* 0x0000000000048947 */ /* 0x000fea0003800000 */
[----:B------:R-:W-:Y:S01]  /*7590*/  BPT.TRAP 0x1 ;  /* 0x000000040000795c */ /* 0x000fe20000300000 */
.L_x_183:
[----:B------:R-:W0:Y:S01]  /*75a0*/  S2R R3, SR_CgaCtaId ;  /* 0x0000000000037919 */ /* 0x000e220000008800 */
[----:B------:R-:W-:-:S04]  /*75b0*/  MOV R2, 0x400 ;  /* 0x0000040000027802 */ /* 0x000fc80000000f00 */
[----:B0-----:R-:W-:Y:S02]  /*75c0*/  LEA R3, R3, R2, 0x18 ;  /* 0x0000000203037211 */ /* 0x001fe400078ec0ff */
[----:B------:R-:W-:-:S03]  /*75d0*/  SHF.L.U32 R2, R0, 0x1f, RZ ;  /* 0x0000001f00027819 */ /* 0x000fc600000006ff */
[----:B------:R-:W-:-:S04]  /*75e0*/  VIADD R3, R3, 0x28 ;  /* 0x0000002803037836 */ /* 0x000fc80000000000 */
[C---:B------:R-:W-:Y:S02]  /*75f0*/  IMAD R7, R8.reuse, 0x8, R3 ;  /* 0x0000000808077824 */ /* 0x040fe400078e0203 */
[----:B------:R-:W-:Y:S02]  /*7600*/  VIADD R8, R8, 0x1 ;  /* 0x0000000108087836 */ /* 0x000fe40000000000 */
[----:B------:R-:W0:Y:S03]  /*7610*/  SYNCS.PHASECHK.TRANS64.TRYWAIT P0, [R7+URZ], R2 ;  /* 0x00000002070075a7 */ /* 0x000e26000800017f */
[----:B------:R-:W-:-:S04]  /*7620*/  ISETP.NE.AND P1, PT, R8, 0x5, PT ;  /* 0x000000050800780c */ /* 0x000fc80003f25270 */
[----:B------:R-:W-:Y:S02]  /*7630*/  SEL R5, RZ, 0x1, P1 ;  /* 0x00000001ff057807 */ /* 0x000fe40000800000 */
[----:B------:R-:W-:Y:S02]  /*7640*/  SEL R8, R8, RZ, P1 ;  /* 0x000000ff08087207 */ /* 0x000fe40000800000 */
[----:B------:R-:W-:-:S03]  /*7650*/  LOP3.LUT R5, R0, R5, RZ, 0x3c, !PT ;  /* 0x0000000500057212 */ /* 0x000fc600078e3cff */
[----:B------:R-:W-:Y:S01]  /*7660*/  IMAD R9, R8, 0x8, R3 ;  /* 0x0000000808097824 */ /* 0x000fe200078e0203 */
[----:B------:R-:W-:Y:S01]  /*7670*/  SHF.L.U32 R4, R5, 0x1f, RZ ;  /* 0x0000001f05047819 */ /* 0x000fe200000006ff */
[----:B0-----:R-:W-:Y:S06]  /*7680*/  @!P0 BRA `(.L_x_184) ;  /* 0x00000004002c8947 */ /* 0x001fec0003800000 */
.L_x_198:
[----:B------:R-:W1:Y:S01]  /*7690*/  SYNCS.PHASECHK.TRANS64.TRYWAIT P0, [R9+URZ], R4 ;  /* 0x00000004090075a7 */ /* 0x000e62000800017f */
[----:B------:R-:W-:-:S05]  /*76a0*/  VIADD R0, R8, 0x1 ;  /* 0x0000000108007836 */ /* 0x000fca0000000000 */
[----:B------:R-:W-:-:S04]  /*76b0*/  ISETP.NE.AND P1, PT, R0, 0x5, PT ;  /* 0x000000050000780c */ /* 0x000fc80003f25270 */
[----:B0-----:R-:W-:Y:S02]  /*76c0*/  SEL R2, RZ, 0x1, P1 ;  /* 0x00000001ff027807 */ /* 0x001fe40000800000 */
[----:B------:R-:W-:Y:S02]  /*76d0*/  SEL R0, R0, RZ, P1 ;  /* 0x000000ff00007207 */ /* 0x000fe40000800000 */
[----:B------:R-:W-:-:S03]  /*76e0*/  LOP3.LUT R7, R5, R2, RZ, 0x3c, !PT ;  /* 0x0000000205077212 */ /* 0x000fc600078e3cff */
[----:B------:R-:W-:Y:S01]  /*76f0*/  IMAD R6, R0, 0x8, R3 ;  /* 0x0000000800067824 */ /* 0x000fe200078e0203 */
[----:B------:R-:W-:Y:S01]  /*7700*/  SHF.L.U32 R5, R7, 0x1f, RZ ;  /* 0x0000001f07057819 */ /* 0x000fe200000006ff */
[----:B-1----:R-:W-:Y:S06]  /*7710*/  @!P0 BRA `(.L_x_185) ;  /* 0x00000004001c8947 */ /* 0x002fec0003800000 */
.L_x_199:
[----:B------:R-:W1:Y:S01]  /*7720*/  SYNCS.PHASECHK.TRANS64.TRYWAIT P0, [R6+URZ], R5 ;  /* 0x00000005060075a7 */ /* 0x000e62000800017f */
[----:B------:R-:W-:-:S05]  /*7730*/  VIADD R0, R0, 0x1 ;  /* 0x0000000100007836 */ /* 0x000fca0000000000 */
[----:B------:R-:W-:-:S04]  /*7740*/  ISETP.NE.AND P1, PT, R0, 0x5, PT ;  /* 0x000000050000780c */ /* 0x000fc80003f25270 */
[----:B------:R-:W-:Y:S02]  /*7750*/  SEL R2, RZ, 0x1, P1 ;  /* 0x00000001ff027807 */ /* 0x000fe40000800000 */
[----:B------:R-:W-:Y:S02]  /*7760*/  SEL R0, R0, RZ, P1 ;  /* 0x000000ff00007207 */ /* 0x000fe40000800000 */
[----:B------:R-:W-:-:S03]  /*7770*/  LOP3.LUT R7, R7, R2, RZ, 0x3c, !PT ;  /* 0x0000000207077212 */ /* 0x000fc600078e3cff */
[----:B0-----:R-:W-:Y:S01]  /*7780*/  IMAD R9, R0, 0x8, R3 ;  /* 0x0000000800097824 */ /* 0x001fe200078e0203 */
[----:B------:R-:W-:Y:S01]  /*7790*/  SHF.L.U32 R4, R7, 0x1f, RZ ;  /* 0x0000001f07047819 */ /* 0x000fe200000006ff */
[----:B-1----:R-:W-:Y:S06]  /*77a0*/  @!P0 BRA `(.L_x_186) ;  /* 0x00000004000c8947 */ /* 0x002fec0003800000 */
.L_x_200:
[----:B------:R-:W1:Y:S01]  /*77b0*/  SYNCS.PHASECHK.TRANS64.TRYWAIT P0, [R9+URZ], R4 ;  /* 0x00000004090075a7 */ /* 0x000e62000800017f */
[----:B------:R-:W-:-:S05]  /*77c0*/  VIADD R0, R0, 0x1 ;  /* 0x0000000100007836 */ /* 0x000fca0000000000 */
[----:B------:R-:W-:-:S04]  /*77d0*/  ISETP.NE.AND P1, PT, R0, 0x5, PT ;  /* 0x000000050000780c */ /* 0x000fc80003f25270 */
[----:B------:R-:W-:Y:S02]  /*77e0*/  SEL R2, RZ, 0x1, P1 ;  /* 0x00000001ff027807 */ /* 0x000fe40000800000 */
[----:B------:R-:W-:Y:S02]  /*77f0*/  SEL R0, R0, RZ, P1 ;  /* 0x000000ff00007207 */ /* 0x000fe40000800000 */
[----:B------:R-:W-:Y:S01]  /*7800*/  LOP3.LUT R2, R7, R2, RZ, 0x3c, !PT ;  /* 0x0000000207027212 */ /* 0x000fe200078e3cff */
[----:B-1----:R-:W-:Y:S06]  /*7810*/  @!P0 BRA `(.L_x_187) ;  /* 0x0000000400048947 */ /* 0x002fec0003800000 */
.L_x_201:
[----:B------:R-:W-:Y:S01]  /*7820*/  IMAD R3, R0, 0x8, R3 ;  /* 0x0000000800037824 */ /* 0x000fe200078e0203 */
[----:B------:R-:W-:-:S07]  /*7830*/  SHF.L.U32 R0, R2, 0x1f, RZ ;  /* 0x0000001f02007819 */ /* 0x000fce00000006ff */
.L_x_188:
[----:B--2---:R2:W4:Y:S02]  /*7840*/  SYNCS.PHASECHK.TRANS64.TRYWAIT P0, [R3+URZ], R0 ;  /* 0x00000000030075a7 */ /* 0x004524000800017f */
[----:B----4-:R-:W-:Y:S05]  /*7850*/  @!P0 NANOSLEEP.SYNCS 0x989680 ;  /* 0x009896800000895d */ /* 0x010fea0003900000 */
[----:B------:R-:W4:Y:S02]  /*7860*/  @!P0 SYNCS.PHASECHK.TRANS64 P0, [R3+URZ], R0 ;  /* 0x00000000030085a7 */ /* 0x000f24000800007f */
[----:B----4-:R-:W-:Y:S05]  /*7870*/  @!P0 BRA `(.L_x_188) ;  /* 0xfffffffc00f08947 */ /* 0x010fea000383ffff */
.L_x_182:
[----:B------:R-:W-:Y:S05]  /*7880*/  BSYNC B0 ;  /* 0x0000000000007941 */ /* 0x000fea0003800000 */
.L_x_181:
[----:B------:R-:W-:Y:S05]  /*7890*/  EXIT ;  /* 0x000000000000794d */ /* 0x000fea0003800000 */
.L_x_19:
[----:B-1----:R1:W2:Y:S02]  /*78a0*/  SYNCS.PHASECHK.TRANS64.TRYWAIT P0, [R96+URZ], R3 ;  /* 0x00000003600075a7 */ /* 0x0022a4000800017f */
[----:B--2---:R-:W-:Y:S05]  /*78b0*/  @!P0 NANOSLEEP.SYNCS 0x989680 ;  /* 0x009896800000895d */ /* 0x004fea0003900000 */
[----:B------:R-:W2:Y:S02]  /*78c0*/  @!P0 SYNCS.PHASECHK.TRANS64 P0, [R96+URZ], R3 ;  /* 0x00000003600085a7 */ /* 0x000ea4000800007f */
[----:B--2---:R-:W-:Y:S05]  /*78d0*/  @!P0 BRA `(.L_x_19) ;  /* 0xfffffffc00f08947 */ /* 0x004fea000383ffff */
[----:B------:R-:W-:Y:S05]  /*78e0*/  BRA `(.L_x_189) ;  /* 0xffffff9c00887947 */ /* 0x000fea000383ffff */
.L_x_24:
[----:B--2---:R2:W3:Y:S02]  /*78f0*/  SYNCS.PHASECHK.TRANS64.TRYWAIT P1, [R3+URZ], R0 ;  /* 0x00000000030075a7 */ /* 0x0044e4000802017f */
[----:B---3--:R-:W-:Y:S05]  /*7900*/  @!P1 NANOSLEEP.SYNCS 0x989680 ;  /* 0x009896800000995d */ /* 0x008fea0003900000 */
[----:B------:R-:W3:Y:S02]  /*7910*/  @!P1 SYNCS.PHASECHK.TRANS64 P1, [R3+URZ], R0 ;  /* 0x00000000030095a7 */ /* 0x000ee4000802007f */
[----:B---3--:R-:W-:Y:S05]  /*7920*/  @!P1 BRA `(.L_x_24) ;  /* 0xfffffffc00f09947 */ /* 0x008fea000383ffff */
[----:B------:R-:W-:Y:S05]  /*7930*/  BRA `(.L_x_23) ;  /* 0xffffff9c00ec7947 */ /* 0x000fea000383ffff */
.L_x_29:
[----:B--2---:R-:W-:-:S04]  /*7940*/  IMAD.U32 R5, RZ, RZ, UR4 ;  /* 0x00000004ff057e24 */ /* 0x004fc8000f8e00ff */
[----:B------:R2:W3:Y:S03]  /*7950*/  SYNCS.PHASECHK.TRANS64.TRYWAIT P1, [R5+URZ], R4 ;  /* 0x00000004050075a7 */ /* 0x0004e6000802017f */
[----:B---3--:R-:W-:Y:S05]  /*7960*/  @!P1 NANOSLEEP.SYNCS 0x989680 ;  /* 0x009896800000995d */ /* 0x008fea0003900000 */
[----:B------:R-:W3:Y:S02]  /*7970*/  @!P1 SYNCS.PHASECHK.TRANS64 P1, [R5+URZ], R4 ;  /* 0x00000004050095a7 */ /* 0x000ee4000802007f */
[----:B---3--:R-:W-:Y:S05]  /*7980*/  @!P1 BRA `(.L_x_29) ;  /* 0xfffffffc00ec9947 */ /* 0x008fea000383ffff */
[----:B------:R-:W-:Y:S05]  /*7990*/  BRA `(.L_x_28) ;  /* 0xffffffa000647947 */ /* 0x000fea000383ffff */
.L_x_35:
[----:B-1----:R1:W2:Y:S02]  /*79a0*/  SYNCS.PHASECHK.TRANS64.TRYWAIT P0, [R96+URZ+0x10], R3 ;  /* 0x00001003600075a7 */ /* 0x0022a4000800017f */
[----:B--2---:R-:W-:Y:S05]  /*79b0*/  @!P0 NANOSLEEP.SYNCS 0x989680 ;  /* 0x009896800000895d */ /* 0x004fea0003900000 */
[----:B------:R-:W2:Y:S02]  /*79c0*/  @!P0 SYNCS.PHASECHK.TRANS64 P0, [R96+URZ+0x10], R3 ;  /* 0x00001003600085a7 */ /* 0x000ea4000800007f */
[----:B--2---:R-:W-:Y:S05]  /*79d0*/  @!P0 BRA `(.L_x_35) ;  /* 0xfffffffc00f08947 */ /* 0x004fea000383ffff */
[----:B------:R-:W-:Y:S05]  /*79e0*/  BRA `(.L_x_190) ;  /* 0xffffffa400707947 */ /* 0x000fea000383ffff */
.L_x_168:
[----:B------:R-:W-:Y:S01]  /*79f0*/  BSSY B1, `(.L_x_191) ;  /* 0x0000006000017945 */ /* 0x000fe20003800000 */
[----:B------:R-:W-:-:S07]  /*7a00*/  IMAD.MOV.U32 R15, RZ, RZ, -0x1 ;  /* 0xffffffffff0f7424 */ /* 0x000fce00078e00ff */
[----:B---3-5:R-:W-:Y:S05]  /*7a10*/  WARPSYNC.COLLECTIVE R15, `(.L_x_192) ;  /* 0x000000000f0c7348 */ /* 0x028fea0003c00000 */
[----:B------:R-:W-:Y:S02]  /*7a20*/  ELECT P6, UR62, PT ;  /* 0x00000000003e782f */ /* 0x000fe400038c0000 */
[----:B------:R-:W-:Y:S01]  /*7a30*/  MOV R14, UR62 ;  /* 0x0000003e000e7c02 */ /* 0x000fe20008000f00 */
[----:B---3-5:R-:W-:Y:S10]  /*7a40*/  ENDCOLLECTIVE ;  /* 0x000000000000791b */ /* 0x028ff40003800000 */
.L_x_192:
[----:B------:R-:W-:Y:S05]  /*7a50*/  BSYNC B1 ;  /* 0x0000000000017941 */ /* 0x000fea0003800000 */
.L_x_191:
[----:B------:R-:W-:Y:S05]  /*7a60*/  BRA `(.L_x_193) ;  /* 0xffffffec00cc7947 */ /* 0x000fea000383ffff */
.L_x_171:
[----:B-1----:R1:W2:Y:S02]  /*7a70*/  SYNCS.PHASECHK.TRANS64.TRYWAIT P1, [R12+URZ+0x28], R5 ;  /* 0x000028050c0075a7 */ /* 0x0022a4000802017f */
[----:B--2---:R-:W-:Y:S05]  /*7a80*/  @!P1 NANOSLEEP.SYNCS 0x989680 ;  /* 0x009896800000995d */ /* 0x004fea0003900000 */
[----:B------:R-:W2:Y:S02]  /*7a90*/  @!P1 SYNCS.PHASECHK.TRANS64 P1, [R12+URZ+0x28], R5 ;  /* 0x000028050c0095a7 */ /* 0x000ea4000802007f */
[----:B--2---:R-:W-:Y:S05]  /*7aa0*/  @!P1 BRA `(.L_x_171) ;  /* 0xfffffffc00f09947 */ /* 0x004fea000383ffff */
[----:B------:R-:W-:Y:S05]  /*7ab0*/  BRA `(.L_x_194) ;  /* 0xfffffff000087947 */ /* 0x000fea000383ffff */
.L_x_180:
[----:B------:R-:W-:Y:S01]  /*7ac0*/  BSSY B0, `(.L_x_195) ;  /* 0x0000006000007945 */ /* 0x000fe20003800000 */
[----:B------:R-:W-:-:S07]  /*7ad0*/  IMAD.MOV.U32 R15, RZ, RZ, -0x1 ;  /* 0xffffffffff0f7424 */ /* 0x000fce00078e00ff */
[----:B---3-5:R-:W-:Y:S05]  /*7ae0*/  WARPSYNC.COLLECTIVE R15, `(.L_x_196) ;  /* 0x000000000f0c7348 */ /* 0x028fea0003c00000 */
[----:B------:R-:W-:Y:S02]  /*7af0*/  ELECT P6, UR62, PT ;  /* 0x00000000003e782f */ /* 0x000fe400038c0000 */
[----:B------:R-:W-:Y:S01]  /*7b00*/  MOV R14, UR62 ;  /* 0x0000003e000e7c02 */ /* 0x000fe20008000f00 */
[----:B---3-5:R-:W-:Y:S10]  /*7b10*/  ENDCOLLECTIVE ;  /* 0x000000000000791b */ /* 0x028ff40003800000 */
.L_x_196:
[----:B------:R-:W-:Y:S05]  /*7b20*/  BSYNC B0 ;  /* 0x0000000000007941 */ /* 0x000fea0003800000 */
.L_x_195:
[----:B------:R-:W-:Y:S05]  /*7b30*/  BRA `(.L_x_197) ;  /* 0xfffffff800807947 */ /* 0x000fea000383ffff */
.L_x_184:
[----:B0-----:R0:W1:Y:S02]  /*7b40*/  SYNCS.PHASECHK.TRANS64.TRYWAIT P0, [R7+URZ], R2 ;  /* 0x00000002070075a7 */ /* 0x001064000800017f */
[----:B-1----:R-:W-:Y:S05]  /*7b50*/  @!P0 NANOSLEEP.SYNCS 0x989680 ;  /* 0x009896800000895d */ /* 0x002fea0003900000 */
[----:B------:R-:W1:Y:S02]  /*7b60*/  @!P0 SYNCS.PHASECHK.TRANS64 P0, [R7+URZ], R2 ;  /* 0x00000002070085a7 */ /* 0x000e64000800007f */
[----:B-1----:R-:W-:Y:S05]  /*7b70*/  @!P0 BRA `(.L_x_184) ;  /* 0xfffffffc00f08947 */ /* 0x002fea000383ffff */
[----:B------:R-:W-:Y:S05]  /*7b80*/  BRA `(.L_x_198) ;  /* 0xfffffff800c07947 */ /* 0x000fea000383ffff */
.L_x_185:
[----:B0-----:R0:W1:Y:S02]  /*7b90*/  SYNCS.PHASECHK.TRANS64.TRYWAIT P0, [R9+URZ], R4 ;  /* 0x00000004090075a7 */ /* 0x001064000800017f */
[----:B-1----:R-:W-:Y:S05]  /*7ba0*/  @!P0 NANOSLEEP.SYNCS 0x989680 ;  /* 0x009896800000895d */ /* 0x002fea0003900000 */
[----:B------:R-:W1:Y:S02]  /*7bb0*/  @!P0 SYNCS.PHASECHK.TRANS64 P0, [R9+URZ], R4 ;  /* 0x00000004090085a7 */ /* 0x000e64000800007f */
[----:B-1----:R-:W-:Y:S05]  /*7bc0*/  @!P0 BRA `(.L_x_185) ;  /* 0xfffffffc00f08947 */ /* 0x002fea000383ffff */
[----:B------:R-:W-:Y:S05]  /*7bd0*/  BRA `(.L_x_199) ;  /* 0xfffffff800d07947 */ /* 0x000fea000383ffff */
.L_x_186:
[----:B0-----:R0:W1:Y:S02]  /*7be0*/  SYNCS.PHASECHK.TRANS64.TRYWAIT P0, [R6+URZ], R5 ;  /* 0x00000005060075a7 */ /* 0x001064000800017f */
[----:B-1----:R-:W-:Y:S05]  /*7bf0*/  @!P0 NANOSLEEP.SYNCS 0x989680 ;  /* 0x009896800000895d */ /* 0x002fea0003900000 */
[----:B------:R-:W1:Y:S02]  /*7c00*/  @!P0 SYNCS.PHASECHK.TRANS64 P0, [R6+URZ], R5 ;  /* 0x00000005060085a7 */ /* 0x000e64000800007f */
[----:B-1----:R-:W-:Y:S05]  /*7c10*/  @!P0 BRA `(.L_x_186) ;  /* 0xfffffffc00f08947 */ /* 0x002fea000383ffff */
[----:B------:R-:W-:Y:S05]  /*7c20*/  BRA `(.L_x_200) ;  /* 0xfffffff800e07947 */ /* 0x000fea000383ffff */
.L_x_187:
[----:B-1----:R1:W2:Y:S02]  /*7c30*/  SYNCS.PHASECHK.TRANS64.TRYWAIT P0, [R9+URZ], R4 ;  /* 0x00000004090075a7 */ /* 0x0022a4000800017f */
[----:B--2---:R-:W-:Y:S05]  /*7c40*/  @!P0 NANOSLEEP.SYNCS 0x989680 ;  /* 0x009896800000895d */ /* 0x004fea0003900000 */
[----:B------:R-:W2:Y:S02]  /*7c50*/  @!P0 SYNCS.PHASECHK.TRANS64 P0, [R9+URZ], R4 ;  /* 0x00000004090085a7 */ /* 0x000ea4000800007f */
[----:B--2---:R-:W-:Y:S05]  /*7c60*/  @!P0 BRA `(.L_x_187) ;  /* 0xfffffffc00f08947 */ /* 0x004fea000383ffff */
[----:B------:R-:W-:Y:S05]  /*7c70*/  BRA `(.L_x_201) ;  /* 0xfffffff800e87947 */ /* 0x000fea000383ffff */
.L_x_202:
[----:B------:R-:W-:-:S00]  /*7c80*/  BRA `(.L_x_202) ;  /* 0xfffffffc00fc7947 */ /* 0x000fc0000383ffff */
[----:B------:R-:W-:-:S00]  /*7c90*/  NOP ;  /* 0x0000000000007918 */ /* 0x000fc00000000000 */
        /* <DEDUP_REMOVED lines=14> */
.L_x_203:


//--------------------- .nv.global.init           --------------------------
	.section	.nv.global.init,"aw",@progbits
.nv.global.init:
	.type		$str$22,@object
	.size		$str$22,($str$23 - $str$22)
$str$22:
        /*0000*/ 	.byte	0x6b, 0x5f, 0x74, 0x69, 0x6c, 0x65, 0x5f, 0x63, 0x6f, 0x75, 0x6e, 0x74, 0x20, 0x3e, 0x3d, 0x20
        /*0010*/ 	.byte	0x31, 0x00
	.type		$str$23,@object
	.size		$str$23,(__unnamed_1 - $str$23)
$str$23:
        /*0012*/ 	.byte	0x2f, 0x74, 0x6d, 0x70, 0x2f, 0x63, 0x75, 0x74, 0x6c, 0x61, 0x73, 0x73, 0x5f, 0x73, 0x77, 0x65
        /*0022*/ 	.byte	0x65, 0x70, 0x5f, 0x73, 0x72, 0x63, 0x2f, 0x69, 0x6e, 0x63, 0x6c, 0x75, 0x64, 0x65, 0x2f, 0x63
        /*0032*/ 	.byte	0x75, 0x74, 0x6c, 0x61, 0x73, 0x73, 0x2f, 0x67, 0x65, 0x6d, 0x6d, 0x2f, 0x63, 0x6f, 0x6c, 0x6c
        /*0042*/ 	.byte	0x65, 0x63, 0x74, 0x69, 0x76, 0x65, 0x2f, 0x73, 0x6d, 0x39, 0x30, 0x5f, 0x6d, 0x6d, 0x61, 0x5f
        /*0052*/ 	.byte	0x74, 0x6d, 0x61, 0x5f, 0x67, 0x6d, 0x6d, 0x61, 0x5f, 0x73, 0x73, 0x5f, 0x77, 0x61, 0x72, 0x70
        /*0062*/ 	.byte	0x73, 0x70, 0x65, 0x63, 0x69, 0x61, 0x6c, 0x69, 0x7a, 0x65, 0x64, 0x2e, 0x68, 0x70, 0x70, 0x00
	.type		__unnamed_1,@object
	.size		__unnamed_1,(.L_0 - __unnamed_1)
__unnamed_1:
        /*0072*/ 	.byte	0x76, 0x6f, 0x69, 0x64, 0x20, 0x63, 0x75, 0x74, 0x6c, 0x61, 0x73, 0x73, 0x3a, 0x3a, 0x67, 0x65
        /* <DEDUP_REMOVED lines=180> */
        /*0bc2*/ 	.byte	0x00
.L_0:


//--------------------- .nv.shared._ZN7cutlass13device_kernelINS_4gemm6kernel13GemmUniversalIN4cute5tupleIJiiiiEEENS1_10collective13CollectiveMmaINS1_34MainloopSm90TmaGmmaWarpSpecializedILi5ENS5_IJNS4_1CILi1EEENSA_ILi2EEESB_EEENS1_32KernelTmaWarpSpecializedPingpongEEENS5_IJNSA_ILi64EEENSA_ILi128EEENSA_ILi32EEEEEENS_6half_tENS5_IJlSB_lEEESK_SL_NS4_8TiledMMAINS4_8MMA_AtomIJNS4_4SM904GMMA26MMA_64x128x16_F32F16F16_SSILNSP_5MajorE0ELSR_0ELNSP_7ScaleInE1ELSS_1EEEEEENS4_6LayoutINS5_IJSB_SB_SB_EEENS5_IJNSA_ILi0EEESX_SX_EEEEENS5_IJNS4_10UnderscoreES10_S10_EEEEENS4_23SM90_TMA_LOAD_MULTICASTENS4_14ComposedLayoutINS4_7SwizzleILi2ELi4ELi3EEENS4_18smem_ptr_flag_bitsILi16EEENSV_INS5_IJNSA_ILi8EEESI_EEENS5_IJSI_SB_EEEEEEEvNS4_8identityENS4_13SM90_TMA_LOADES1D_vS1E_EENS_8epilogue10collective6detail29Sm90TmaWarpSpecializedAdapterINS1I_15DefaultEpilogueISK_SL_SL_NS1H_6thread17LinearCombinationISK_Li1EffLNS1M_9ScaleType4KindE0ELNS_15FloatRoundStyleE2ESK_EENS1_15EpilogueDefaultEEEEEvvEEEEvNT_6ParamsE --------------------------
	.section	.nv.shared._ZN7cutlass13device_kernelINS_4gemm6kernel13GemmUniversalIN4cute5tupleIJiiiiEEENS1_10collective13CollectiveMmaINS1_34MainloopSm90TmaGmmaWarpSpecializedILi5ENS5_IJNS4_1CILi1EEENSA_ILi2EEESB_EEENS1_32KernelTmaWarpSpecializedPingpongEEENS5_IJNSA_ILi64EEENSA_ILi128EEENSA_ILi32EEEEEENS_6half_tENS5_IJlSB_lEEESK_SL_NS4_8TiledMMAINS4_8MMA_AtomIJNS4_4SM904GMMA26MMA_64x128x16_F32F16F16_SSILNSP_5MajorE0ELSR_0ELNSP_7ScaleInE1ELSS_1EEEEEENS4_6LayoutINS5_IJSB_SB_SB_EEENS5_IJNSA_ILi0EEESX_SX_EEEEENS5_IJNS4_10UnderscoreES10_S10_EEEEENS4_23SM90_TMA_LOAD_MULTICASTENS4_14ComposedLayoutINS4_7SwizzleILi2ELi4ELi3EEENS4_18smem_ptr_flag_bitsILi16EEENSV_INS5_IJNSA_ILi8EEESI_EEENS5_IJSI_SB_EEEEEEEvNS4_8identityENS4_13SM90_TMA_LOADES1D_vS1E_EENS_8epilogue10collective6detail29Sm90TmaWarpSpecializedAdapterINS1I_15DefaultEpilogueISK_SL_SL_NS1H_6thread17LinearCombinationISK_Li1EffLNS1M_9ScaleType4KindE0ELNS_15FloatRoundStyleE2ESK_EENS1_15EpilogueDefaultEEEEEvvEEEEvNT_6ParamsE,"aw",@nobits
	.sectionflags	@""
	.align	16
	.zero		1024


//--------------------- .nv.shared.reserved.0     --------------------------
	.section	.nv.shared.reserved.0,"aw",@nobits
	.weak		__nv_reservedSMEM_offset_0_alias
	.size		__nv_reservedSMEM_offset_0_alias, 0, 0
	.other		__nv_reservedSMEM_offset_0_alias,@"STO_CUDA_RESERVED_SHARED STV_DEFAULT"
__nv_reservedSMEM_offset_0_alias:
	.zero		0


//--------------------- .nv.global                --------------------------
	.section	.nv.global,"aw",@nobits
.nv.global:
	.type		_ZN39_INTERNAL_abd8f533_4_k_cu_7195e45a_33284cute1_E,@object
	.size		_ZN39_INTERNAL_abd8f533_4_k_cu_7195e45a_33284cute1_E,(_ZN39_INTERNAL_abd8f533_4_k_cu_7195e45a_33284cuda3std3__45__cpo6cbeginE - _ZN39_INTERNAL_abd8f533_4_k_cu_7195e45a_33284cute1_E)
_ZN39_INTERNAL_abd8f533_4_k_cu_7195e45a_33284cute1_E:
	.zero		1
	.type		_ZN39_INTERNAL_abd8f533_4_k_cu_7195e45a_33284cuda3std3__45__cpo6cbeginE,@object
	.size		_ZN39_INTERNAL_abd8f533_4_k_cu_7195e45a_33284cuda3std3__45__cpo6cbeginE,(_ZN39_INTERNAL_abd8f533_4_k_cu_7195e45a_33284cuda3std3__48in_placeE - _ZN39_INTERNAL_abd8f533_4_k_cu_7195e45a_33284cuda3std3__45__cpo6cbeginE)
_ZN39_INTERNAL_abd8f533_4_k_cu_7195e45a_33284cuda3std3__45__cpo6cbeginE:
	.zero		1
	.type		_ZN39_INTERNAL_abd8f533_4_k_cu_7195e45a_33284cuda3std3__48in_placeE,@object
	.size		_ZN39_INTERNAL_abd8f533_4_k_cu_7195e45a_33284cuda3std3__48in_placeE,(_ZN39_INTERNAL_abd8f533_4_k_cu_7195e45a_33284cuda3std6ranges3__45__cpo9iter_moveE - _ZN39_INTERNAL_abd8f533_4_k_cu_7195e45a_33284cuda3std3__48in_placeE)
_ZN39_INTERNAL_abd8f533_4_k_cu_7195e45a_33284cuda3std3__48in_placeE:
	.zero		1
	.type		_ZN39_INTERNAL_abd8f533_4_k_cu_7195e45a_33284cuda3std6ranges3__45__cpo9iter_moveE,@object
	.size		_ZN39_INTERNAL_abd8f533_4_k_cu_7195e45a_33284cuda3std6ranges3__45__cpo9iter_moveE,(_ZN39_INTERNAL_abd8f533_4_k_cu_7195e45a_33284cuda3std3__45__cpo5beginE - _ZN39_INTERNAL_abd8f533_4_k_cu_7195e45a_33284cuda3std6ranges3__45__cpo9iter_moveE)
_ZN39_INTERNAL_abd8f533_4_k_cu_7195e45a_33284cuda3std6ranges3__45__cpo9iter_moveE:
	.zero		1
	.type		_ZN39_INTERNAL_abd8f533_4_k_cu_7195e45a_33284cuda3std3__45__cpo5beginE,@object
	.size		_ZN39_INTERNAL_abd8f533_4_k_cu_7195e45a_33284cuda3std3__45__cpo5beginE,(_ZN39_INTERNAL_abd8f533_4_k_cu_7195e45a_33284cuda3std3__441_GLOBAL__N__abd8f533_4_k_cu_7195e45a_33286ignoreE - _ZN39_INTERNAL_abd8f533_4_k_cu_7195e45a_33284cuda3std3__45__cpo5beginE)
_ZN39_INTERNAL_abd8f533_4_k_cu_7195e45a_33284cuda3std3__45__cpo5beginE:
	.zero		1
	.type		_ZN39_INTERNAL_abd8f533_4_k_cu_7195e45a_33284cuda3std3__441_GLOBAL__N__abd8f533_4_k_cu_7195e45a_33286ignoreE,@object
	.size		_ZN39_INTERNAL_abd8f533_4_k_cu_7195e45a_33284cuda3std3__441_GLOBAL__N__abd8f533_4_k_cu_7195e45a_33286ignoreE,(_ZN39_INTERNAL_abd8f533_4_k_cu_7195e45a_33284cute7productE - _ZN39_INTERNAL_abd8f533_4_k_cu_7195e45a_33284cuda3std3__441_GLOBAL__N__abd8f533_4_k_cu_7195e45a_33286ignoreE)
_ZN39_INTERNAL_abd8f533_4_k_cu_7195e45a_33284cuda3std3__441_GLOBAL__N__abd8f533_4_k_cu_7195e45a_33286ignoreE:
	.zero		1
	.type		_ZN39_INTERNAL_abd8f533_4_k_cu_7195e45a_33284cute7productE,@object
	.size		_ZN39_INTERNAL_abd8f533_4_k_cu_7195e45a_33284cute7productE,(_ZN39_INTERNAL_abd8f533_4_k_cu_7195e45a_33284cuda3std3__45__cpo3endE - _ZN39_INTERNAL_abd8f533_4_k_cu_7195e45a_33284cute7productE)
_ZN39_INTERNAL_abd8f533_4_k_cu_7195e45a_33284cute7productE:
	.zero		1
	.type		_ZN39_INTERNAL_abd8f533_4_k_cu_7195e45a_33284cuda3std3__45__cpo3endE,@object
	.size		_ZN39_INTERNAL_abd8f533_4_k_cu_7195e45a_33284cuda3std3__45__cpo3endE,(_ZN39_INTERNAL_abd8f533_4_k_cu_7195e45a_33284cuda3std3__419piecewise_constructE - _ZN39_INTERNAL_abd8f533_4_k_cu_7195e45a_33284cuda3std3__45__cpo3endE)
_ZN39_INTERNAL_abd8f533_4_k_cu_7195e45a_33284cuda3std3__45__cpo3endE:
	.zero		1
	.type		_ZN39_INTERNAL_abd8f533_4_k_cu_7195e45a_33284cuda3std3__419piecewise_constructE,@object
	.size		_ZN39_INTERNAL_abd8f533_4_k_cu_7195e45a_33284cuda3std3__419piecewise_constructE,(_ZN39_INTERNAL_abd8f533_4_k_cu_7195e45a_33284cuda3std3__45__cpo4cendE - _ZN39_INTERNAL_abd8f533_4_k_cu_7195e45a_33284cuda3std3__419piecewise_constructE)
_ZN39_INTERNAL_abd8f533_4_k_cu_7195e45a_33284cuda3std3__419piecewise_constructE:
	.zero		1
	.type		_ZN39_INTERNAL_abd8f533_4_k_cu_7195e45a_33284cuda3std3__45__cpo4cendE,@object
	.size		_ZN39_INTERNAL_abd8f533_4_k_cu_7195e45a_33284cuda3std3__45__cpo4cendE,(_ZN39_INTERNAL_abd8f533_4_k_cu_7195e45a_33284cuda3std6ranges3__45__cpo4swapE - _ZN39_INTERNAL_abd8f533_4_k_cu_7195e45a_33284cuda3std3__45__cpo4cendE)
_ZN39_INTERNAL_abd8f533_4_k_cu_7195e45a_33284cuda3std3__45__cpo4cendE:
	.zero		1
	.type		_ZN39_INTERNAL_abd8f533_4_k_cu_7195e45a_33284cuda3std6ranges3__45__cpo4swapE,@object
	.size		_ZN39_INTERNAL_abd8f533_4_k_cu_7195e45a_33284cuda3std6ranges3__45__cpo4swapE,(.L_8 - _ZN39_INTERNAL_abd8f533_4_k_cu_7195e45a_33284cuda3std6ranges3__45__cpo4swapE)
_ZN39_INTERNAL_abd8f533_4_k_cu_7195e45a_33284cuda3std6ranges3__45__cpo4swapE:
	.zero		1
.L_8:


//--------------------- .nv.constant0._ZN7cutlass13device_kernelINS_4gemm6kernel13GemmUniversalIN4cute5tupleIJiiiiEEENS1_10collective13CollectiveMmaINS1_34MainloopSm90TmaGmmaWarpSpecializedILi5ENS5_IJNS4_1CILi1EEENSA_ILi2EEESB_EEENS1_32KernelTmaWarpSpecializedPingpongEEENS5_IJNSA_ILi64EEENSA_ILi128EEENSA_ILi32EEEEEENS_6half_tENS5_IJlSB_lEEESK_SL_NS4_8TiledMMAINS4_8MMA_AtomIJNS4_4SM904GMMA26MMA_64x128x16_F32F16F16_SSILNSP_5MajorE0ELSR_0ELNSP_7ScaleInE1ELSS_1EEEEEENS4_6LayoutINS5_IJSB_SB_SB_EEENS5_IJNSA_ILi0EEESX_SX_EEEEENS5_IJNS4_10UnderscoreES10_S10_EEEEENS4_23SM90_TMA_LOAD_MULTICASTENS4_14ComposedLayoutINS4_7SwizzleILi2ELi4ELi3EEENS4_18smem_ptr_flag_bitsILi16EEENSV_INS5_IJNSA_ILi8EEESI_EEENS5_IJSI_SB_EEEEEEEvNS4_8identityENS4_13SM90_TMA_LOADES1D_vS1E_EENS_8epilogue10collective6detail29Sm90TmaWarpSpecializedAdapterINS1I_15DefaultEpilogueISK_SL_SL_NS1H_6thread17LinearCombinationISK_Li1EffLNS1M_9ScaleType4KindE0ELNS_15FloatRoundStyleE2ESK_EENS1_15EpilogueDefaultEEEEEvvEEEEvNT_6ParamsE --------------------------
	.section	.nv.constant0._ZN7cutlass13device_kernelINS_4gemm6kernel13GemmUniversalIN4cute5tupleIJiiiiEEENS1_10collective13CollectiveMmaINS1_34MainloopSm90TmaGmmaWarpSpecializedILi5ENS5_IJNS4_1CILi1EEENSA_ILi2EEESB_EEENS1_32KernelTmaWarpSpecializedPingpongEEENS5_IJNSA_ILi64EEENSA_ILi128EEENSA_ILi32EEEEEENS_6half_tENS5_IJlSB_lEEESK_SL_NS4_8TiledMMAINS4_8MMA_AtomIJNS4_4SM904GMMA26MMA_64x128x16_F32F16F16_SSILNSP_5MajorE0ELSR_0ELNSP_7ScaleInE1ELSS_1EEEEEENS4_6LayoutINS5_IJSB_SB_SB_EEENS5_IJNSA_ILi0EEESX_SX_EEEEENS5_IJNS4_10UnderscoreES10_S10_EEEEENS4_23SM90_TMA_LOAD_MULTICASTENS4_14ComposedLayoutINS4_7SwizzleILi2ELi4ELi3EEENS4_18smem_ptr_flag_bitsILi16EEENSV_INS5_IJNSA_ILi8EEESI_EEENS5_IJSI_SB_EEEEEEEvNS4_8identityENS4_13SM90_TMA_LOADES1D_vS1E_EENS_8epilogue10collective6detail29Sm90TmaWarpSpecializedAdapterINS1I_15DefaultEpilogueISK_SL_SL_NS1H_6thread17LinearCombinationISK_Li1EffLNS1M_9ScaleType4KindE0ELNS_15FloatRoundStyleE2ESK_EENS1_15EpilogueDefaultEEEEEvvEEEEvNT_6ParamsE,"a",@progbits
	.sectionflags	@""
	.align	4
.nv.constant0._ZN7cutlass13device_kernelINS_4gemm6kernel13GemmUniversalIN4cute5tupleIJiiiiEEENS1_10collective13CollectiveMmaINS1_34MainloopSm90TmaGmmaWarpSpecializedILi5ENS5_IJNS4_1CILi1EEENSA_ILi2EEESB_EEENS1_32KernelTmaWarpSpecializedPingpongEEENS5_IJNSA_ILi64EEENSA_ILi128EEENSA_ILi32EEEEEENS_6half_tENS5_IJlSB_lEEESK_SL_NS4_8TiledMMAINS4_8MMA_AtomIJNS4_4SM904GMMA26MMA_64x128x16_F32F16F16_SSILNSP_5MajorE0ELSR_0ELNSP_7ScaleInE1ELSS_1EEEEEENS4_6LayoutINS5_IJSB_SB_SB_EEENS5_IJNSA_ILi0EEESX_SX_EEEEENS5_IJNS4_10UnderscoreES10_S10_EEEEENS4_23SM90_TMA_LOAD_MULTICASTENS4_14ComposedLayoutINS4_7SwizzleILi2ELi4ELi3EEENS4_18smem_ptr_flag_bitsILi16EEENSV_INS5_IJNSA_ILi8EEESI_EEENS5_IJSI_SB_EEEEEEEvNS4_8identityENS4_13SM90_TMA_LOADES1D_vS1E_EENS_8epilogue10collective6detail29Sm90TmaWarpSpecializedAdapterINS1I_15DefaultEpilogueISK_SL_SL_NS1H_6thread17LinearCombinationISK_Li1EffLNS1M_9ScaleType4KindE0ELNS_15FloatRoundStyleE2ESK_EENS1_15EpilogueDefaultEEEEEvvEEEEvNT_6ParamsE:
	.zero		1664


//--------------------- SYMBOLS --------------------------

	.type		.nv.reservedSmem.offset0,@object
	.size		.nv.reservedSmem.offset0,0x4
	.type		__assertfail,@function
